def attn_fwd(
    Q,
    K,
    V,
    Out,
    Lse,
    sm_scale,
    stride_qz,
    stride_qh,
    stride_qm,
    stride_qk,
    stride_kz,
    stride_kh,
    stride_kn,
    stride_kk,
    stride_vz,
    stride_vh,
    stride_vn,
    stride_vk,
    stride_oz,
    stride_oh,
    stride_om,
    stride_ok,
    seqlen_q,
    seqlen_k,
    BLOCK_M: tl.constexpr,
    BLOCK_N: tl.constexpr,
    HEAD_DIM: tl.constexpr,
    CAUSAL: tl.constexpr,
):
    start_m = tl.program_id(0)
    off_hz = tl.program_id(1)
    q_off = off_hz * stride_qh
    k_off = off_hz * stride_kh
    v_off = off_hz * stride_vh
    offs_m = start_m * BLOCK_M + tl.arange(0, BLOCK_M)
    offs_d = tl.arange(0, HEAD_DIM)
    offs_n = tl.arange(0, BLOCK_N)
    q_ptrs = Q + q_off + offs_m[:, None] * stride_qm + offs_d[None, :] * stride_qk
    k_ptrs = K + k_off + offs_d[:, None] * stride_kk + offs_n[None, :] * stride_kn
    v_ptrs = V + v_off + offs_n[:, None] * stride_vn + offs_d[None, :] * stride_vk
    m_i = tl.full([BLOCK_M], float("-inf"), dtype=tl.float32)
    l_i = tl.zeros([BLOCK_M], dtype=tl.float32) + 1.0
    acc = tl.zeros([BLOCK_M, HEAD_DIM], dtype=tl.float32)
    q = tl.load(q_ptrs)
    acc, l_i, m_i = _attn_fwd_inner(
        acc,
        l_i,
        m_i,
        q,
        k_ptrs,
        v_ptrs,
        sm_scale,
        stride_kn,
        stride_vn,
        start_m,
        seqlen_k,
        BLOCK_M,
        BLOCK_N,
        HEAD_DIM,
        CAUSAL,
    )
    acc = acc / l_i[:, None]
    lse = m_i + tl.math.log2(l_i) / 1.4426950408889634
    o_ptrs = (
        Out
        + off_hz * stride_oh
        + offs_m[:, None] * stride_om
        + offs_d[None, :] * stride_ok
    )
    tl.store(o_ptrs, acc.to(Out.dtype.element_ty))
    tl.store(Lse + off_hz * seqlen_q + offs_m, lse)

# config = {"BLOCK_M": 128, "BLOCK_N": 32, "HEAD_DIM": 16, "arch": "sm_90", "causal": true, "dtype": "bf16", "num_stages": 2, "num_warps": 8}
# arch = sm_90


// ===== COMPILED SASS (sm_90a) =====

	.target	sm_90a

	.elftype	@"ET_EXEC"


//--------------------- .note.nv.tkinfo           --------------------------
	.section	.note.nv.tkinfo,"",@"SHT_NOTE"
	.sectionflags	@"SHF_NOTE_NV_TKINFO"
	.tkinfo
        /*0018*/ 	.word	0x00000002
        /*0030*/ 	.string	""
        /*0030*/ 	.string	"ptxas"
        /*0030*/ 	.string	"Cuda compilation tools, release 13.0, V13.0.88"
        /*0030*/ 	.string	"Build cuda_13.0.r13.0/compiler.36424714_0"
        /*0030*/ 	.string	"-v  -suppress-debug-info  -lineinfo  -arch sm_90a "



//--------------------- .note.nv.cuinfo           --------------------------
	.section	.note.nv.cuinfo,"",@"SHT_NOTE"
	.sectionflags	@"SHF_NOTE_NV_CUINFO"
        /*0018*/ 	.short	0x0002
        /*001a*/ 	.short	0x005a
        /*001c*/ 	.short	0x0082
	.zero		2


//--------------------- .nv.info                  --------------------------
	.section	.nv.info,"",@"SHT_CUDA_INFO"
	.align	4


	//----- nvinfo : EIATTR_REGCOUNT
	.align		4
        /*0000*/ 	.byte	0x04, 0x2f
        /*0002*/ 	.short	(.L_2 - .L_1)
	.align		4
.L_1:
        /*0004*/ 	.word	index@(attn_fwd)
        /*0008*/ 	.word	0x0000003c


	//----- nvinfo : EIATTR_FRAME_SIZE
	.align		4
.L_2:
        /*000c*/ 	.byte	0x04, 0x11
        /*000e*/ 	.short	(.L_4 - .L_3)
	.align		4
.L_3:
        /*0010*/ 	.word	index@(attn_fwd)
        /*0014*/ 	.word	0x00000000


	//----- nvinfo : EIATTR_MIN_STACK_SIZE
	.align		4
.L_4:
        /*0018*/ 	.byte	0x04, 0x12
        /*001a*/ 	.short	(.L_6 - .L_5)
	.align		4
.L_5:
        /*001c*/ 	.word	index@(attn_fwd)
        /*0020*/ 	.word	0x00000000
.L_6:


//--------------------- .nv.compat                --------------------------
	.section	.nv.compat,"",@"SHT_CUDA_COMPAT_INFO"
	.align	4
        /*0000*/ 	.byte	0x02, 0x09, 0x01, 0x00, 0x02, 0x02, 0x04, 0x00, 0x02, 0x05, 0x05, 0x00, 0x03, 0x07, 0x01, 0x01
        /*0010*/ 	.byte	0x02, 0x03, 0x00, 0x00, 0x02, 0x06, 0x01, 0x00, 0x04, 0x0b, 0x08, 0x00, 0x00, 0x00, 0x00, 0x00
        /*0020*/ 	.byte	0x00, 0x00, 0x00, 0x00


//--------------------- .nv.info.attn_fwd         --------------------------
	.section	.nv.info.attn_fwd,"",@"SHT_CUDA_INFO"
	.sectionflags	@""
	.align	4


	//----- nvinfo : EIATTR_CUDA_API_VERSION
	.align		4
        /*0000*/ 	.byte	0x04, 0x37
        /*0002*/ 	.short	(.L_8 - .L_7)
.L_7:
        /*0004*/ 	.word	0x00000082


	//----- nvinfo : EIATTR_KPARAM_INFO
	.align		4
.L_8:
        /*0008*/ 	.byte	0x04, 0x17
        /*000a*/ 	.short	(.L_10 - .L_9)
.L_9:
        /*000c*/ 	.word	0x00000000
        /*0010*/ 	.short	0x0019
        /*0012*/ 	.short	0x0080
        /*0014*/ 	.byte	0x00, 0xf4, 0x21, 0x00


	//----- nvinfo : EIATTR_KPARAM_INFO
	.align		4
.L_10:
        /*0018*/ 	.byte	0x04, 0x17
        /*001a*/ 	.short	(.L_12 - .L_11)
.L_11:
        /*001c*/ 	.word	0x00000000
        /*0020*/ 	.short	0x0018
        /*0022*/ 	.short	0x0078
        /*0024*/ 	.byte	0x00, 0xf4, 0x21, 0x00


	//----- nvinfo : EIATTR_KPARAM_INFO
	.align		4
.L_12:
        /*0028*/ 	.byte	0x04, 0x17
        /*002a*/ 	.short	(.L_14 - .L_13)
.L_13:
        /*002c*/ 	.word	0x00000000
        /*0030*/ 	.short	0x0017
        /*0032*/ 	.short	0x0070
        /*0034*/ 	.byte	0x00, 0xf0, 0x11, 0x00


	//----- nvinfo : EIATTR_KPARAM_INFO
	.align		4
.L_14:
        /*0038*/ 	.byte	0x04, 0x17
        /*003a*/ 	.short	(.L_16 - .L_15)
.L_15:
        /*003c*/ 	.word	0x00000000
        /*0040*/ 	.short	0x0016
        /*0042*/ 	.short	0x006c
        /*0044*/ 	.byte	0x00, 0xf0, 0x11, 0x00


	//----- nvinfo : EIATTR_KPARAM_INFO
	.align		4
.L_16:
        /*0048*/ 	.byte	0x04, 0x17
        /*004a*/ 	.short	(.L_18 - .L_17)
.L_17:
        /*004c*/ 	.word	0x00000000
        /*0050*/ 	.short	0x0015
        /*0052*/ 	.short	0x0068
        /*0054*/ 	.byte	0x00, 0xf0, 0x11, 0x00


	//----- nvinfo : EIATTR_KPARAM_INFO
	.align		4
.L_18:
        /*0058*/ 	.byte	0x04, 0x17
        /*005a*/ 	.short	(.L_20 - .L_19)
.L_19:
        /*005c*/ 	.word	0x00000000
        /*0060*/ 	.short	0x0014
        /*0062*/ 	.short	0x0064
        /*0064*/ 	.byte	0x00, 0xf0, 0x11, 0x00


	//----- nvinfo : EIATTR_KPARAM_INFO
	.align		4
.L_20:
        /*0068*/ 	.byte	0x04, 0x17
        /*006a*/ 	.short	(.L_22 - .L_21)
.L_21:
        /*006c*/ 	.word	0x00000000
        /*0070*/ 	.short	0x0013
        /*0072*/ 	.short	0x0060
        /*0074*/ 	.byte	0x00, 0xf0, 0x11, 0x00


	//----- nvinfo : EIATTR_KPARAM_INFO
	.align		4
.L_22:
        /*0078*/ 	.byte	0x04, 0x17
        /*007a*/ 	.short	(.L_24 - .L_23)
.L_23:
        /*007c*/ 	.word	0x00000000
        /*0080*/ 	.short	0x0012
        /*0082*/ 	.short	0x005c
        /*0084*/ 	.byte	0x00, 0xf0, 0x11, 0x00


	//----- nvinfo : EIATTR_KPARAM_INFO
	.align		4
.L_24:
        /*0088*/ 	.byte	0x04, 0x17
        /*008a*/ 	.short	(.L_26 - .L_25)
.L_25:
        /*008c*/ 	.word	0x00000000
        /*0090*/ 	.short	0x0011
        /*0092*/ 	.short	0x0058
        /*0094*/ 	.byte	0x00, 0xf0, 0x11, 0x00


	//----- nvinfo : EIATTR_KPARAM_INFO
	.align		4
.L_26:
        /*0098*/ 	.byte	0x04, 0x17
        /*009a*/ 	.short	(.L_28 - .L_27)
.L_27:
        /*009c*/ 	.word	0x00000000
        /*00a0*/ 	.short	0x0010
        /*00a2*/ 	.short	0x0054
        /*00a4*/ 	.byte	0x00, 0xf0, 0x11, 0x00


	//----- nvinfo : EIATTR_KPARAM_INFO
	.align		4
.L_28:
        /*00a8*/ 	.byte	0x04, 0x17
        /*00aa*/ 	.short	(.L_30 - .L_29)
.L_29:
        /*00ac*/ 	.word	0x00000000
        /*00b0*/ 	.short	0x000f
        /*00b2*/ 	.short	0x0050
        /*00b4*/ 	.byte	0x00, 0xf0, 0x11, 0x00


	//----- nvinfo : EIATTR_KPARAM_INFO
	.align		4
.L_30:
        /*00b8*/ 	.byte	0x04, 0x17
        /*00ba*/ 	.short	(.L_32 - .L_31)
.L_31:
        /*00bc*/ 	.word	0x00000000
        /*00c0*/ 	.short	0x000e
        /*00c2*/ 	.short	0x004c
        /*00c4*/ 	.byte	0x00, 0xf0, 0x11, 0x00


	//----- nvinfo : EIATTR_KPARAM_INFO
	.align		4
.L_32:
        /*00c8*/ 	.byte	0x04, 0x17
        /*00ca*/ 	.short	(.L_34 - .L_33)
.L_33:
        /*00cc*/ 	.word	0x00000000
        /*00d0*/ 	.short	0x000d
        /*00d2*/ 	.short	0x0048
        /*00d4*/ 	.byte	0x00, 0xf0, 0x11, 0x00


	//----- nvinfo : EIATTR_KPARAM_INFO
	.align		4
.L_34:
        /*00d8*/ 	.byte	0x04, 0x17
        /*00da*/ 	.short	(.L_36 - .L_35)
.L_35:
        /*00dc*/ 	.word	0x00000000
        /*00e0*/ 	.short	0x000c
        /*00e2*/ 	.short	0x0044
        /*00e4*/ 	.byte	0x00, 0xf0, 0x11, 0x00


	//----- nvinfo : EIATTR_KPARAM_INFO
	.align		4
.L_36:
        /*00e8*/ 	.byte	0x04, 0x17
        /*00ea*/ 	.short	(.L_38 - .L_37)
.L_37:
        /*00ec*/ 	.word	0x00000000
        /*00f0*/ 	.short	0x000b
        /*00f2*/ 	.short	0x0040
        /*00f4*/ 	.byte	0x00, 0xf0, 0x11, 0x00


	//----- nvinfo : EIATTR_KPARAM_INFO
	.align		4
.L_38:
        /*00f8*/ 	.byte	0x04, 0x17
        /*00fa*/ 	.short	(.L_40 - .L_39)
.L_39:
        /*00fc*/ 	.word	0x00000000
        /*0100*/ 	.short	0x000a
        /*0102*/ 	.short	0x003c
        /*0104*/ 	.byte	0x00, 0xf0, 0x11, 0x00


	//----- nvinfo : EIATTR_KPARAM_INFO
	.align		4
.L_40:
        /*0108*/ 	.byte	0x04, 0x17
        /*010a*/ 	.short	(.L_42 - .L_41)
.L_41:
        /*010c*/ 	.word	0x00000000
        /*0110*/ 	.short	0x0009
        /*0112*/ 	.short	0x0038
        /*0114*/ 	.byte	0x00, 0xf0, 0x11, 0x00


	//----- nvinfo : EIATTR_KPARAM_INFO
	.align		4
.L_42:
        /*0118*/ 	.byte	0x04, 0x17
        /*011a*/ 	.short	(.L_44 - .L_43)
.L_43:
        /*011c*/ 	.word	0x00000000
        /*0120*/ 	.short	0x0008
        /*0122*/ 	.short	0x0034
        /*0124*/ 	.byte	0x00, 0xf0, 0x11, 0x00


	//----- nvinfo : EIATTR_KPARAM_INFO
	.align		4
.L_44:
        /*0128*/ 	.byte	0x04, 0x17
        /*012a*/ 	.short	(.L_46 - .L_45)
.L_45:
        /*012c*/ 	.word	0x00000000
        /*0130*/ 	.short	0x0007
        /*0132*/ 	.short	0x0030
        /*0134*/ 	.byte	0x00, 0xf0, 0x11, 0x00


	//----- nvinfo : EIATTR_KPARAM_INFO
	.align		4
.L_46:
        /*0138*/ 	.byte	0x04, 0x17
        /*013a*/ 	.short	(.L_48 - .L_47)
.L_47:
        /*013c*/ 	.word	0x00000000
        /*0140*/ 	.short	0x0006
        /*0142*/ 	.short	0x002c
        /*0144*/ 	.byte	0x00, 0xf0, 0x11, 0x00


	//----- nvinfo : EIATTR_KPARAM_INFO
	.align		4
.L_48:
        /*0148*/ 	.byte	0x04, 0x17
        /*014a*/ 	.short	(.L_50 - .L_49)
.L_49:
        /*014c*/ 	.word	0x00000000
        /*0150*/ 	.short	0x0005
        /*0152*/ 	.short	0x0028
        /*0154*/ 	.byte	0x00, 0xf0, 0x11, 0x00


	//----- nvinfo : EIATTR_KPARAM_INFO
	.align		4
.L_50:
        /*0158*/ 	.byte	0x04, 0x17
        /*015a*/ 	.short	(.L_52 - .L_51)
.L_51:
        /*015c*/ 	.word	0x00000000
        /*0160*/ 	.short	0x0004
        /*0162*/ 	.short	0x0020
        /*0164*/ 	.byte	0x00, 0xf4, 0x21, 0x00


	//----- nvinfo : EIATTR_KPARAM_INFO
	.align		4
.L_52:
        /*0168*/ 	.byte	0x04, 0x17
        /*016a*/ 	.short	(.L_54 - .L_53)
.L_53:
        /*016c*/ 	.word	0x00000000
        /*0170*/ 	.short	0x0003
        /*0172*/ 	.short	0x0018
        /*0174*/ 	.byte	0x00, 0xf4, 0x21, 0x00


	//----- nvinfo : EIATTR_KPARAM_INFO
	.align		4
.L_54:
        /*0178*/ 	.byte	0x04, 0x17
        /*017a*/ 	.short	(.L_56 - .L_55)
.L_55:
        /*017c*/ 	.word	0x00000000
        /*0180*/ 	.short	0x0002
        /*0182*/ 	.short	0x0010
        /*0184*/ 	.byte	0x00, 0xf4, 0x21, 0x00


	//----- nvinfo : EIATTR_KPARAM_INFO
	.align		4
.L_56:
        /*0188*/ 	.byte	0x04, 0x17
        /*018a*/ 	.short	(.L_58 - .L_57)
.L_57:
        /*018c*/ 	.word	0x00000000
        /*0190*/ 	.short	0x0001
        /*0192*/ 	.short	0x0008
        /*0194*/ 	.byte	0x00, 0xf4, 0x21, 0x00


	//----- nvinfo : EIATTR_KPARAM_INFO
	.align		4
.L_58:
        /*0198*/ 	.byte	0x04, 0x17
        /*019a*/ 	.short	(.L_60 - .L_59)
.L_59:
        /*019c*/ 	.word	0x00000000
        /*01a0*/ 	.short	0x0000
        /*01a2*/ 	.short	0x0000
        /*01a4*/ 	.byte	0x00, 0xf4, 0x21, 0x00


	//----- nvinfo : EIATTR_SPARSE_MMA_MASK
	.align		4
.L_60:
        /*01a8*/ 	.byte	0x03, 0x50
        /*01aa*/ 	.short	0x0000


	//----- nvinfo : EIATTR_MAXREG_COUNT
	.align		4
        /*01ac*/ 	.byte	0x03, 0x1b
        /*01ae*/ 	.short	0x00ff


	//----- nvinfo : EIATTR_NUM_BARRIERS
	.align		4
        /*01b0*/ 	.byte	0x02, 0x4c
        /*01b2*/ 	.byte	0x01
	.zero		1


	//----- nvinfo : EIATTR_MERCURY_ISA_VERSION
	.align		4
        /*01b4*/ 	.byte	0x03, 0x5f
        /*01b6*/ 	.short	0x0101


	//----- nvinfo : EIATTR_COOP_GROUP_MASK_REGIDS
	.align		4
        /*01b8*/ 	.byte	0x04, 0x29
        /*01ba*/ 	.short	(.L_62 - .L_61)


	//   ....[0]....
.L_61:
        /*01bc*/ 	.word	0xffffffff


	//   ....[1]....
        /*01c0*/ 	.word	0xffffffff


	//   ....[2]....
        /*01c4*/ 	.word	0xffffffff


	//   ....[3]....
        /*01c8*/ 	.word	0xffffffff


	//   ....[4]....
        /*01cc*/ 	.word	0xffffffff


	//   ....[5]....
        /*01d0*/ 	.word	0xffffffff


	//   ....[6]....
        /*01d4*/ 	.word	0xffffffff


	//   ....[7]....
        /*01d8*/ 	.word	0xffffffff


	//----- nvinfo : EIATTR_COOP_GROUP_INSTR_OFFSETS
	.align		4
.L_62:
        /*01dc*/ 	.byte	0x04, 0x28
        /*01de*/ 	.short	(.L_64 - .L_63)


	//   ....[0]....
.L_63:
        /*01e0*/ 	.word	0x00001030


	//   ....[1]....
        /*01e4*/ 	.word	0x000011d0


	//   ....[2]....
        /*01e8*/ 	.word	0x00001210


	//   ....[3]....
        /*01ec*/ 	.word	0x00001280


	//   ....[4]....
        /*01f0*/ 	.word	0x00001850


	//   ....[5]....
        /*01f4*/ 	.word	0x00001860


	//   ....[6]....
        /*01f8*/ 	.word	0x000018c0


	//   ....[7]....
        /*01fc*/ 	.word	0x000018e0


	//----- nvinfo : EIATTR_EXIT_INSTR_OFFSETS
	.align		4
.L_64:
        /*0200*/ 	.byte	0x04, 0x1c
        /*0202*/ 	.short	(.L_66 - .L_65)


	//   ....[0]....
.L_65:
        /*0204*/ 	.word	0x00002560


	//   ....[1]....
        /*0208*/ 	.word	0x00002590


	//----- nvinfo : EIATTR_REQNTID
	.align		4
.L_66:
        /*020c*/ 	.byte	0x04, 0x10
        /*020e*/ 	.short	(.L_68 - .L_67)
.L_67:
        /*0210*/ 	.word	0x00000100
        /*0214*/ 	.word	0x00000001
        /*0218*/ 	.word	0x00000001


	//----- nvinfo : EIATTR_CBANK_PARAM_SIZE
	.align		4
.L_68:
        /*021c*/ 	.byte	0x03, 0x19
        /*021e*/ 	.short	0x0088


	//----- nvinfo : EIATTR_PARAM_CBANK
	.align		4
        /*0220*/ 	.byte	0x04, 0x0a
        /*0222*/ 	.short	(.L_70 - .L_69)
	.align		4
.L_69:
        /*0224*/ 	.word	index@(.nv.constant0.attn_fwd)
        /*0228*/ 	.short	0x0210
        /*022a*/ 	.short	0x0088


	//----- nvinfo : EIATTR_SW_WAR
	.align		4
.L_70:
        /*022c*/ 	.byte	0x04, 0x36
        /*022e*/ 	.short	(.L_72 - .L_71)
.L_71:
        /*0230*/ 	.word	0x00000008
.L_72:


//--------------------- .nv.callgraph             --------------------------
	.section	.nv.callgraph,"",@"SHT_CUDA_CALLGRAPH"
	.align	4
	.sectionentsize	8
	.align		4
        /*0000*/ 	.word	0x00000000
	.align		4
        /*0004*/ 	.word	0xffffffff
	.align		4
        /*0008*/ 	.word	0x00000000
	.align		4
        /*000c*/ 	.word	0xfffffffe
	.align		4
        /*0010*/ 	.word	0x00000000
	.align		4
        /*0014*/ 	.word	0xfffffffd
	.align		4
        /*0018*/ 	.word	0x00000000
	.align		4
        /*001c*/ 	.word	0xfffffffc


//--------------------- .nv.constant4             --------------------------
	.section	.nv.constant4,"a",@progbits
	.align	8
	.align		8
.nv.constant4:
        /*0000*/ 	.dword	_$_str


//--------------------- .text.attn_fwd            --------------------------
	.section	.text.attn_fwd,"ax",@progbits
	.align	128
        .global         attn_fwd
        .type           attn_fwd,@function
        .size           attn_fwd,(.L_x_3 - attn_fwd)
        .other          attn_fwd,@"STO_CUDA_ENTRY STV_DEFAULT"
attn_fwd:
.text.attn_fwd:
[----:B------:R-:W-:Y:S08]  /*0000*/  LDC R1, c[0x0][0x28] ;  /* 0x00000a00ff017b82 */ /* 0x000ff00000000800 */
[----:B------:R-:W0:Y:S01]  /*0010*/  S2UR UR8, SR_CTAID.X ;  /* 0x00000000000879c3 */ /* 0x000e220000002500 */
[----:B------:R-:W1:Y:S01]  /*0020*/  S2R R0, SR_TID.X ;  /* 0x0000000000007919 */ /* 0x000e620000002100 */
[----:B------:R-:W-:Y:S01]  /*0030*/  ULDC.64 UR4, c[0x0][0x240] ;  /* 0x0000900000047ab9 */ /* 0x000fe20000000a00 */
[----:B------:R-:W-:-:S05]  /*0040*/  ULDC.64 UR20, c[0x0][0x208] ;  /* 0x0000820000147ab9 */ /* 0x000fca0000000a00 */
[----:B------:R-:W2:Y:S08]  /*0050*/  S2UR UR14, SR_CTAID.Y ;  /* 0x00000000000e79c3 */ /* 0x000eb00000002600 */
[----:B------:R-:W3:Y:S01]  /*0060*/  LDC R24, c[0x0][0x248] ;  /* 0x00009200ff187b82 */ /* 0x000ee20000000800 */
[----:B0-----:R-:W-:-:S07]  /*0070*/  USHF.L.U32 UR8, UR8, 0x7, URZ ;  /* 0x0000000708087899 */ /* 0x001fce000800063f */
[----:B------:R-:W0:Y:S01]  /*0080*/  LDC.64 R20, c[0x0][0x210] ;  /* 0x00008400ff147b82 */ /* 0x000e220000000a00 */
[----:B------:R-:W-:Y:S01]  /*0090*/  IMAD.U32 R3, RZ, RZ, UR8 ;  /* 0x00000008ff037e24 */ /* 0x000fe2000f8e00ff */
[----:B--2---:R-:W-:Y:S01]  /*00a0*/  UIMAD UR4, UR14, UR4, URZ ;  /* 0x000000040e0472a4 */ /* 0x004fe2000f8e023f */
[----:B-1----:R-:W-:-:S03]  /*00b0*/  SHF.R.U32.HI R2, RZ, 0x7, R0 ;  /* 0x00000007ff027819 */ /* 0x002fc60000011600 */
[----:B------:R-:W-:Y:S01]  /*00c0*/  LOP3.LUT R10, R3, 0x7f, R0, 0xf8, !PT ;  /* 0x0000007f030a7812 */ /* 0x000fe200078ef800 */
[----:B------:R-:W-:Y:S01]  /*00d0*/  USHF.L.U32 UR6, UR4, 0x1, URZ ;  /* 0x0000000104067899 */ /* 0x000fe2000800063f */
[----:B------:R-:W-:-:S03]  /*00e0*/  SGXT.U32 R3, R2, 0x1 ;  /* 0x000000010203781a */ /* 0x000fc60000000000 */
[----:B------:R-:W-:Y:S01]  /*00f0*/  IMAD R2, R10, UR5, RZ ;  /* 0x000000050a027c24 */ /* 0x000fe2000f8e02ff */
[----:B------:R-:W-:Y:S01]  /*0100*/  UIMAD.WIDE UR4, UR4, 0x2, URZ ;  /* 0x00000002040478a5 */ /* 0x000fe2000f8e023f */
[----:B---3--:R-:W-:Y:S02]  /*0110*/  IMAD R5, R3, R24, RZ ;  /* 0x0000001803057224 */ /* 0x008fe400078e02ff */
[----:B------:R-:W-:Y:S02]  /*0120*/  IMAD.SHL.U32 R3, R2, 0x2, RZ ;  /* 0x0000000202037824 */ /* 0x000fe400078e00ff */
[----:B------:R-:W-:Y:S02]  /*0130*/  IMAD R7, R24, 0x2, R5 ;  /* 0x0000000218077824 */ /* 0x000fe400078e0205 */
[----:B------:R-:W-:Y:S01]  /*0140*/  IMAD.HI R2, R2, 0x2, RZ ;  /* 0x0000000202027827 */ /* 0x000fe200078e02ff */
[----:B0-----:R-:W-:-:S03]  /*0150*/  IADD3 R20, P0, P1, R3, UR6, R20 ;  /* 0x0000000603147c10 */ /* 0x001fc6000f91e014 */
[----:B------:R-:W-:Y:S01]  /*0160*/  IMAD R8, R24, 0x2, R7 ;  /* 0x0000000218087824 */ /* 0x000fe200078e0207 */
[----:B------:R-:W-:Y:S02]  /*0170*/  IADD3.X R22, R2, UR5, R21, P0, P1 ;  /* 0x0000000502167c10 */ /* 0x000fe400087e2415 */
[-C--:B------:R-:W-:Y:S01]  /*0180*/  LEA R2, P0, R5, R20.reuse, 0x1 ;  /* 0x0000001405027211 */ /* 0x080fe200078008ff */
[C---:B------:R-:W-:Y:S01]  /*0190*/  IMAD R9, R24.reuse, 0x2, R8 ;  /* 0x0000000218097824 */ /* 0x040fe200078e0208 */
[----:B------:R-:W-:Y:S02]  /*01a0*/  LEA R4, P1, R7, R20, 0x1 ;  /* 0x0000001407047211 */ /* 0x000fe400078208ff */
[----:B------:R-:W-:Y:S01]  /*01b0*/  LEA.HI.X.SX32 R3, R5, R22, 0x1, P0 ;  /* 0x0000001605037211 */ /* 0x000fe200000f0eff */
[----:B------:R-:W-:Y:S01]  /*01c0*/  IMAD R11, R24, 0x2, R9 ;  /* 0x00000002180b7824 */ /* 0x000fe200078e0209 */
[C---:B------:R-:W-:Y:S02]  /*01d0*/  LEA R6, P0, R8.reuse, R20, 0x1 ;  /* 0x0000001408067211 */ /* 0x040fe400078008ff */
[-C--:B------:R-:W-:Y:S01]  /*01e0*/  LEA.HI.X.SX32 R5, R7, R22.reuse, 0x1, P1 ;  /* 0x0000001607057211 */ /* 0x080fe200008f0eff */
[----:B------:R0:W2:Y:S01]  /*01f0*/  LDG.E.U16 R18, desc[UR20][R2.64] ;  /* 0x0000001402127981 */ /* 0x0000a2000c1e1500 */
[----:B------:R-:W-:Y:S01]  /*0200*/  LEA.HI.X.SX32 R7, R8, R22, 0x1, P0 ;  /* 0x0000001608077211 */ /* 0x000fe200000f0eff */
[----:B------:R-:W-:Y:S01]  /*0210*/  IMAD R15, R24, 0x2, R11 ;  /* 0x00000002180f7824 */ /* 0x000fe200078e020b */
[----:B------:R-:W-:-:S02]  /*0220*/  LEA R12, P0, R11, R20, 0x1 ;  /* 0x000000140b0c7211 */ /* 0x000fc400078008ff */
[----:B------:R1:W3:Y:S02]  /*0230*/  LDG.E.U16 R5, desc[UR20][R4.64] ;  /* 0x0000001404057981 */ /* 0x0002e4000c1e1500 */
[----:B------:R-:W-:Y:S01]  /*0240*/  LEA.HI.X.SX32 R13, R11, R22, 0x1, P0 ;  /* 0x000000160b0d7211 */ /* 0x000fe200000f0eff */
[C---:B------:R-:W-:Y:S01]  /*0250*/  IMAD R11, R24.reuse, 0x2, R15 ;  /* 0x00000002180b7824 */ /* 0x040fe200078e020f */
[-C--:B------:R-:W-:Y:S01]  /*0260*/  LEA R14, P1, R15, R20.reuse, 0x1 ;  /* 0x000000140f0e7211 */ /* 0x080fe200078208ff */
[----:B------:R-:W4:Y:S01]  /*0270*/  LDG.E.U16 R6, desc[UR20][R6.64] ;  /* 0x0000001406067981 */ /* 0x000f22000c1e1500 */
[-C--:B------:R-:W-:Y:S01]  /*0280*/  LEA R8, P0, R9, R20.reuse, 0x1 ;  /* 0x0000001409087211 */ /* 0x080fe200078008ff */
[----:B0-----:R-:W-:Y:S01]  /*0290*/  IMAD R3, R24, 0x2, R11 ;  /* 0x0000000218037824 */ /* 0x001fe200078e020b */
[----:B------:R-:W-:Y:S01]  /*02a0*/  LEA R16, P2, R11, R20, 0x1 ;  /* 0x000000140b107211 */ /* 0x000fe200078408ff */
[----:B------:R0:W5:Y:S01]  /*02b0*/  LDG.E.U16 R13, desc[UR20][R12.64] ;  /* 0x000000140c0d7981 */ /* 0x000162000c1e1500 */
[----:B------:R-:W-:-:S02]  /*02c0*/  LEA.HI.X.SX32 R15, R15, R22, 0x1, P1 ;  /* 0x000000160f0f7211 */ /* 0x000fc400008f0eff */
[----:B------:R-:W-:Y:S02]  /*02d0*/  LEA R2, P1, R3, R20, 0x1 ;  /* 0x0000001403027211 */ /* 0x000fe400078208ff */
[-C--:B------:R-:W-:Y:S01]  /*02e0*/  LEA.HI.X.SX32 R17, R11, R22.reuse, 0x1, P2 ;  /* 0x000000160b117211 */ /* 0x080fe200010f0eff */
[----:B------:R-:W4:Y:S01]  /*02f0*/  LDG.E.U16 R14, desc[UR20][R14.64] ;  /* 0x000000140e0e7981 */ /* 0x000f22000c1e1500 */
[-C--:B------:R-:W-:Y:S02]  /*0300*/  LEA.HI.X.SX32 R9, R9, R22.reuse, 0x1, P0 ;  /* 0x0000001609097211 */ /* 0x080fe400000f0eff */
[----:B------:R-:W-:Y:S01]  /*0310*/  LEA.HI.X.SX32 R3, R3, R22, 0x1, P1 ;  /* 0x0000001603037211 */ /* 0x000fe200008f0eff */
[----:B------:R-:W4:Y:S04]  /*0320*/  LDG.E.U16 R16, desc[UR20][R16.64] ;  /* 0x0000001410107981 */ /* 0x000f28000c1e1500 */
[----:B------:R-:W4:Y:S04]  /*0330*/  LDG.E.U16 R8, desc[UR20][R8.64] ;  /* 0x0000001408087981 */ /* 0x000f28000c1e1500 */
[----:B------:R0:W4:Y:S01]  /*0340*/  LDG.E.U16 R2, desc[UR20][R2.64] ;  /* 0x0000001402027981 */ /* 0x000122000c1e1500 */
[----:B------:R-:W0:Y:S01]  /*0350*/  S2UR UR4, SR_CgaCtaId ;  /* 0x00000000000479c3 */ /* 0x000e220000008800 */
[----:B-1----:R-:W-:Y:S01]  /*0360*/  SHF.R.S32.HI R4, RZ, 0x7, R0 ;  /* 0x00000007ff047819 */ /* 0x002fe20000011400 */
[----:B0-----:R-:W-:-:S03]  /*0370*/  IMAD.SHL.U32 R12, R0, 0x2, RZ ;  /* 0x00000002000c7824 */ /* 0x001fc600078e00ff */
[----:B------:R-:W-:Y:S01]  /*0380*/  SGXT R4, R4, 0x1 ;  /* 0x000000010404781a */ /* 0x000fe20000000200 */
[----:B------:R-:W-:-:S03]  /*0390*/  UIADD3 UR24, UR8, 0x80, URZ ;  /* 0x0000008008187890 */ /* 0x000fc6000fffe03f */
[----:B------:R-:W-:Y:S01]  /*03a0*/  LOP3.LUT R7, R4, 0x90, RZ, 0xc0, !PT ;  /* 0x0000009004077812 */ /* 0x000fe200078ec0ff */
[----:B------:R-:W-:Y:S01]  /*03b0*/  UISETP.GE.AND UP0, UPT, UR24, 0x1, UPT ;  /* 0x000000011800788c */ /* 0x000fe2000bf06270 */
[----:B------:R-:W-:Y:S02]  /*03c0*/  LOP3.LUT R4, R0, 0x40, RZ, 0xc0, !PT ;  /* 0x0000004000047812 */ /* 0x000fe400078ec0ff */
[----:B------:R-:W-:Y:S01]  /*03d0*/  LOP3.LUT R7, R7, 0x7e, R12, 0x78, !PT ;  /* 0x0000007e07077812 */ /* 0x000fe200078e780c */
[----:B------:R-:W-:Y:S02]  /*03e0*/  UMOV UR15, 0x400 ;  /* 0x00000400000f7882 */ /* 0x000fe40000000000 */
[----:B------:R-:W-:Y:S02]  /*03f0*/  PLOP3.LUT P0, PT, PT, PT, UP0, 0x80, 0x0 ;  /* 0x000000000000781c */ /* 0x000fe40003f0f008 */
[----:B------:R-:W-:Y:S01]  /*0400*/  IMAD R7, R4, 0x20, R7 ;  /* 0x0000002004077824 */ /* 0x000fe200078e0207 */
[----:B------:R-:W-:-:S04]  /*0410*/  ULEA UR15, UR4, UR15, 0x18 ;  /* 0x0000000f040f7291 */ /* 0x000fc8000f8ec03f */
[C---:B------:R-:W-:Y:S02]  /*0420*/  LOP3.LUT R3, R7.reuse, 0x20, RZ, 0x3c, !PT ;  /* 0x0000002007037812 */ /* 0x040fe400078e3cff */
[C---:B------:R-:W-:Y:S02]  /*0430*/  LOP3.LUT R9, R7.reuse, 0x40, RZ, 0x3c, !PT ;  /* 0x0000004007097812 */ /* 0x040fe400078e3cff */
[----:B------:R-:W-:Y:S01]  /*0440*/  LOP3.LUT R11, R7, 0x60, RZ, 0x3c, !PT ;  /* 0x00000060070b7812 */ /* 0x000fe200078e3cff */
[----:B------:R-:W-:Y:S01]  /*0450*/  IMAD.MOV.U32 R22, RZ, RZ, -0x800000 ;  /* 0xff800000ff167424 */ /* 0x000fe200078e00ff */
[----:B------:R-:W-:Y:S01]  /*0460*/  CS2R R40, SRZ ;  /* 0x0000000000287805 */ /* 0x000fe2000001ff00 */
[----:B------:R-:W-:Y:S01]  /*0470*/  IMAD.MOV.U32 R17, RZ, RZ, 0x3f800000 ;  /* 0x3f800000ff117424 */ /* 0x000fe200078e00ff */
[----:B------:R-:W-:Y:S01]  /*0480*/  CS2R R42, SRZ ;  /* 0x00000000002a7805 */ /* 0x000fe2000001ff00 */
[----:B------:R-:W-:Y:S01]  /*0490*/  IMAD.MOV.U32 R33, RZ, RZ, -0x800000 ;  /* 0xff800000ff217424 */ /* 0x000fe200078e00ff */
[----:B------:R-:W-:-:S02]  /*04a0*/  CS2R R44, SRZ ;  /* 0x00000000002c7805 */ /* 0x000fc4000001ff00 */
[----:B------:R-:W-:Y:S01]  /*04b0*/  CS2R R46, SRZ ;  /* 0x00000000002e7805 */ /* 0x000fe2000001ff00 */
[----:B--2---:R0:W-:Y:S04]  /*04c0*/  STS.U16 [R7+UR15], R18 ;  /* 0x0000001207007988 */ /* 0x0041e8000800040f */
[----:B-----5:R-:W-:Y:S04]  /*04d0*/  STS.U16 [R7+UR15+0x400], R13 ;  /* 0x0004000d07007988 */ /* 0x020fe8000800040f */
[----:B---3--:R-:W-:Y:S04]  /*04e0*/  STS.U16 [R3+UR15+0x100], R5 ;  /* 0x0001000503007988 */ /* 0x008fe8000800040f */
[----:B----4-:R-:W-:Y:S04]  /*04f0*/  STS.U16 [R3+UR15+0x500], R14 ;  /* 0x0005000e03007988 */ /* 0x010fe8000800040f */
[----:B------:R-:W-:Y:S04]  /*0500*/  STS.U16 [R9+UR15+0x200], R6 ;  /* 0x0002000609007988 */ /* 0x000fe8000800040f */
[----:B------:R-:W-:Y:S01]  /*0510*/  STS.U16 [R9+UR15+0x600], R16 ;  /* 0x0006001009007988 */ /* 0x000fe2000800040f */
[----:B0-----:R-:W-:-:S03]  /*0520*/  IMAD.MOV.U32 R18, RZ, RZ, 0x3f800000 ;  /* 0x3f800000ff127424 */ /* 0x001fc600078e00ff */
[----:B------:R-:W-:Y:S04]  /*0530*/  STS.U16 [R11+UR15+0x300], R8 ;  /* 0x000300080b007988 */ /* 0x000fe8000800040f */
[----:B------:R0:W-:Y:S02]  /*0540*/  STS.U16 [R11+UR15+0x700], R2 ;  /* 0x000700020b007988 */ /* 0x0001e4000800040f */
[----:B0-----:R-:W-:Y:S01]  /*0550*/  LOP3.LUT R2, R0, 0xff, RZ, 0xc0, !PT ;  /* 0x000000ff00027812 */ /* 0x001fe200078ec0ff */
[----:B------:R-:W-:Y:S06]  /*0560*/  @!P0 BRA `(.L_x_0) ;  /* 0x0000001400108947 */ /* 0x000fec0003800000 */
[----:B------:R-:W-:Y:S01]  /*0570*/  IMAD.SHL.U32 R3, R2, 0x2, RZ ;  /* 0x0000000202037824 */ /* 0x000fe200078e00ff */
[----:B------:R-:W-:Y:S01]  /*0580*/  SHF.R.U32.HI R14, RZ, 0x2, R0 ;  /* 0x00000002ff0e7819 */ /* 0x000fe20000011600 */
[----:B------:R-:W-:Y:S01]  /*0590*/  ULDC.64 UR12, c[0x0][0x260] ;  /* 0x00009800000c7ab9 */ /* 0x000fe20000000a00 */
[C---:B------:R-:W-:Y:S01]  /*05a0*/  LOP3.LUT R2, R0.reuse, 0xf, RZ, 0xc0, !PT ;  /* 0x0000000f00027812 */ /* 0x040fe200078ec0ff */
[----:B------:R-:W-:Y:S01]  /*05b0*/  UIMAD UR12, UR14, UR12, URZ ;  /* 0x0000000c0e0c72a4 */ /* 0x000fe2000f8e023f */
[----:B------:R-:W-:Y:S01]  /*05c0*/  LOP3.LUT R14, R3, 0x30, R14, 0x78, !PT ;  /* 0x00000030030e7812 */ /* 0x000fe200078e780e */
[----:B------:R-:W-:Y:S01]  /*05d0*/  ULDC.64 UR10, c[0x0][0x250] ;  /* 0x00009400000a7ab9 */ /* 0x000fe20000000a00 */
[----:B------:R-:W-:Y:S01]  /*05e0*/  LOP3.LUT R3, R0, 0x1f, RZ, 0xc0, !PT ;  /* 0x0000001f00037812 */ /* 0x000fe200078ec0ff */
[----:B------:R-:W0:Y:S01]  /*05f0*/  LDC R8, c[0x0][0x268] ;  /* 0x00009a00ff087b82 */ /* 0x000e220000000800 */
[----:B------:R-:W-:Y:S01]  /*0600*/  UIMAD UR10, UR14, UR10, URZ ;  /* 0x0000000a0e0a72a4 */ /* 0x000fe2000f8e023f */
[----:B------:R-:W-:Y:S01]  /*0610*/  ISETP.NE.U32.AND P0, PT, R4, RZ, PT ;  /* 0x000000ff0400720c */ /* 0x000fe20003f05070 */
[----:B------:R-:W-:Y:S01]  /*0620*/  ULDC UR4, c[0x0][0x258] ;  /* 0x0000960000047ab9 */ /* 0x000fe20000000800 */
[----:B------:R-:W-:Y:S01]  /*0630*/  USHF.L.U32 UR5, UR12, 0x1, URZ ;  /* 0x000000010c057899 */ /* 0x000fe2000800063f */
[----:B------:R-:W-:Y:S01]  /*0640*/  IMAD R4, R2, UR4, RZ ;  /* 0x0000000402047c24 */ /* 0x000fe2000f8e02ff */
[----:B------:R-:W-:Y:S01]  /*0650*/  USHF.L.U32 UR4, UR10, 0x1, URZ ;  /* 0x000000010a047899 */ /* 0x000fe2000800063f */
[----:B------:R-:W-:Y:S01]  /*0660*/  IMAD R6, R3, UR13, RZ ;  /* 0x0000000d03067c24 */ /* 0x000fe2000f8e02ff */
[----:B------:R-:W-:Y:S01]  /*0670*/  SHF.R.U32.HI R5, RZ, 0x5, R0 ;  /* 0x00000005ff057819 */ /* 0x000fe20000011600 */
[----:B------:R-:W-:Y:S01]  /*0680*/  ULDC.64 UR18, c[0x0][0x220] ;  /* 0x0000880000127ab9 */ /* 0x000fe20000000a00 */
[----:B------:R-:W-:Y:S01]  /*0690*/  IMAD.U32 R16, RZ, RZ, UR5 ;  /* 0x00000005ff107e24 */ /* 0x000fe2000f8e00ff */
[----:B------:R-:W-:Y:S01]  /*06a0*/  SHF.L.U32 R2, R4, 0x1, RZ ;  /* 0x0000000104027819 */ /* 0x000fe200000006ff */
[----:B------:R-:W-:Y:S01]  /*06b0*/  IMAD.SHL.U32 R3, R6, 0x2, RZ ;  /* 0x0000000206037824 */ /* 0x000fe200078e00ff */
[----:B------:R-:W-:Y:S01]  /*06c0*/  R2UR UR25, R5 ;  /* 0x00000000051972ca */ /* 0x000fe200000e0000 */
[----:B------:R-:W-:Y:S01]  /*06d0*/  IMAD.U32 R5, RZ, RZ, UR4 ;  /* 0x00000004ff057e24 */ /* 0x000fe2000f8e00ff */
[----:B------:R-:W-:Y:S01]  /*06e0*/  ULDC.64 UR16, c[0x0][0x218] ;  /* 0x0000860000107ab9 */ /* 0x000fe20000000a00 */
[----:B------:R-:W-:Y:S01]  /*06f0*/  UIMAD.WIDE UR4, UR10, 0x2, URZ ;  /* 0x000000020a0478a5 */ /* 0x000fe2000f8e023f */
[----:B------:R-:W-:Y:S01]  /*0700*/  IADD3 R16, P3, P4, R3, UR18, R16 ;  /* 0x0000001203107c10 */ /* 0x000fe2000fc7e010 */
[----:B------:R-:W-:Y:S01]  /*0710*/  UIMAD.WIDE UR6, UR12, 0x2, URZ ;  /* 0x000000020c0678a5 */ /* 0x000fe2000f8e023f */
[----:B------:R-:W-:Y:S01]  /*0720*/  SHF.R.U32.HI R3, RZ, 0x5, R0 ;  /* 0x00000005ff037819 */ /* 0x000fe20000011600 */
[----:B------:R-:W-:Y:S01]  /*0730*/  IMAD.HI R4, R4, 0x2, RZ ;  /* 0x0000000204047827 */ /* 0x000fe200078e02ff */
[----:B------:R-:W-:-:S02]  /*0740*/  IADD3 R20, P1, P2, R2, UR16, R5 ;  /* 0x0000001002147c10 */ /* 0x000fc4000fa3e005 */
[----:B------:R-:W-:Y:S02]  /*0750*/  CS2R R40, SRZ ;  /* 0x0000000000287805 */ /* 0x000fe4000001ff00 */
[--C-:B------:R-:W-:Y:S01]  /*0760*/  SHF.R.U32.HI R5, RZ, 0x4, R0.reuse ;  /* 0x00000004ff057819 */ /* 0x100fe20000011600 */
[----:B------:R-:W-:Y:S01]  /*0770*/  IMAD.U32 R18, RZ, RZ, UR11 ;  /* 0x0000000bff127e24 */ /* 0x000fe2000f8e00ff */
[----:B------:R-:W-:Y:S01]  /*0780*/  SGXT.U32 R3, R3, 0x3 ;  /* 0x000000030303781a */ /* 0x000fe20000000000 */
[----:B------:R-:W-:Y:S01]  /*0790*/  IMAD.HI R6, R6, 0x2, RZ ;  /* 0x0000000206067827 */ /* 0x000fe200078e02ff */
[----:B------:R-:W-:Y:S02]  /*07a0*/  SGXT.U32 R5, R5, 0x4 ;  /* 0x000000040505781a */ /* 0x000fe40000000000 */
[----:B------:R-:W-:Y:S02]  /*07b0*/  CS2R R42, SRZ ;  /* 0x00000000002a7805 */ /* 0x000fe4000001ff00 */
[----:B------:R-:W-:Y:S01]  /*07c0*/  LOP3.LUT R2, R0, 0xe0, RZ, 0xc0, !PT ;  /* 0x000000e000027812 */ /* 0x000fe200078ec0ff */
[----:B0-----:R-:W-:Y:S01]  /*07d0*/  IMAD R11, R3, R8, RZ ;  /* 0x00000008030b7224 */ /* 0x001fe200078e02ff */
[----:B------:R-:W-:Y:S01]  /*07e0*/  SHF.R.U32.HI R15, RZ, 0x2, R0 ;  /* 0x00000002ff0f7819 */ /* 0x000fe20000011600 */
[----:B------:R-:W-:Y:S01]  /*07f0*/  IMAD.U32 R3, RZ, RZ, UR5 ;  /* 0x00000005ff037e24 */ /* 0x000fe2000f8e00ff */
[----:B------:R-:W-:Y:S01]  /*0800*/  SHF.R.U32.HI R2, RZ, 0x1, R2 ;  /* 0x00000001ff027819 */ /* 0x000fe20000011602 */
[----:B------:R-:W-:Y:S01]  /*0810*/  IMAD R5, R5, UR11, RZ ;  /* 0x0000000b05057c24 */ /* 0x000fe2000f8e02ff */
[----:B------:R-:W-:Y:S01]  /*0820*/  SGXT.U32 R15, R15, 0x3 ;  /* 0x000000030f0f781a */ /* 0x000fe20000000000 */
[----:B------:R-:W-:Y:S01]  /*0830*/  IMAD.U32 R7, RZ, RZ, UR7 ;  /* 0x00000007ff077e24 */ /* 0x000fe2000f8e00ff */
[----:B------:R-:W-:Y:S01]  /*0840*/  IADD3.X R22, R4, UR17, R3, P1, P2 ;  /* 0x0000001104167c10 */ /* 0x000fe20008fe4403 */
[----:B------:R-:W-:Y:S01]  /*0850*/  IMAD R3, R18, 0x10, R5 ;  /* 0x0000001012037824 */ /* 0x000fe200078e0205 */
[----:B------:R-:W-:Y:S01]  /*0860*/  LOP3.LUT R15, R2, UR8, R15, 0xfe, !PT ;  /* 0x00000008020f7c12 */ /* 0x000fe2000f8efe0f */
[----:B------:R-:W-:Y:S01]  /*0870*/  IMAD R13, R8, 0x8, R11 ;  /* 0x00000008080d7824 */ /* 0x000fe200078e020b */
[----:B------:R-:W-:Y:S01]  /*0880*/  IADD3.X R18, R6, UR19, R7, P3, P4 ;  /* 0x0000001306127c10 */ /* 0x000fe20009fe8407 */
[----:B------:R-:W-:Y:S01]  /*0890*/  UIADD3 UR5, UR15, 0x1000, URZ ;  /* 0x000010000f057890 */ /* 0x000fe2000fffe03f */
[----:B------:R-:W-:Y:S01]  /*08a0*/  LEA R6, P2, R3, R20, 0x1 ;  /* 0x0000001403067211 */ /* 0x000fe200078408ff */
[----:B------:R-:W-:Y:S01]  /*08b0*/  IMAD.MOV.U32 R19, RZ, RZ, -0x800000 ;  /* 0xff800000ff137424 */ /* 0x000fe200078e00ff */
[----:B------:R-:W-:Y:S01]  /*08c0*/  LEA R2, P4, R13, R16, 0x1 ;  /* 0x000000100d027211 */ /* 0x000fe200078808ff */
[----:B------:R-:W-:Y:S01]  /*08d0*/  USHF.R.U32.HI UR5, URZ, 0x4, UR5 ;  /* 0x000000043f057899 */ /* 0x000fe20008011605 */
[----:B------:R-:W-:Y:S01]  /*08e0*/  LEA.HI.X.SX32 R7, R3, R22, 0x1, P2 ;  /* 0x0000001603077211 */ /* 0x000fe200010f0eff */
[----:B------:R-:W-:Y:S01]  /*08f0*/  IMAD.MOV.U32 R17, RZ, RZ, 0x3f800000 ;  /* 0x3f800000ff117424 */ /* 0x000fe200078e00ff */
[----:B------:R-:W-:Y:S01]  /*0900*/  LEA R8, P1, R5, R20, 0x1 ;  /* 0x0000001405087211 */ /* 0x000fe200078208ff */
[----:B------:R-:W-:Y:S01]  /*0910*/  USGXT.U32 UR8, UR5, 0xe ;  /* 0x0000000e0508789a */ /* 0x000fe20008000000 */
[----:B------:R-:W-:-:S02]  /*0920*/  LEA.HI.X.SX32 R3, R13, R18, 0x1, P4 ;  /* 0x000000120d037211 */ /* 0x000fc400020f0eff */
[----:B------:R-:W-:Y:S02]  /*0930*/  CS2R R44, SRZ ;  /* 0x00000000002c7805 */ /* 0x000fe4000001ff00 */
[----:B------:R-:W-:Y:S01]  /*0940*/  LEA R4, P3, R11, R16, 0x1 ;  /* 0x000000100b047211 */ /* 0x000fe200078608ff */
[----:B------:R-:W-:Y:S01]  /*0950*/  IMAD.MOV.U32 R16, RZ, RZ, -0x800000 ;  /* 0xff800000ff107424 */ /* 0x000fe200078e00ff */
[----:B------:R-:W-:Y:S02]  /*0960*/  SEL R13, RZ, 0x90, !P0 ;  /* 0x00000090ff0d7807 */ /* 0x000fe40004000000 */
[----:B------:R-:W-:Y:S02]  /*0970*/  CS2R R46, SRZ ;  /* 0x00000000002e7805 */ /* 0x000fe4000001ff00 */
[----:B------:R-:W-:Y:S01]  /*0980*/  LEA.HI.X.SX32 R9, R5, R22, 0x1, P1 ;  /* 0x0000001605097211 */ /* 0x000fe200008f0eff */
[----:B------:R-:W-:Y:S01]  /*0990*/  UMOV UR16, 0xfffffffe ;  /* 0xfffffffe00107882 */ /* 0x000fe20000000000 */
[----:B------:R-:W-:Y:S01]  /*09a0*/  LEA.HI.X.SX32 R5, R11, R18, 0x1, P3 ;  /* 0x000000120b057211 */ /* 0x000fe200018f0eff */
[----:B------:R-:W-:Y:S01]  /*09b0*/  IMAD.MOV.U32 R18, RZ, RZ, 0x3f800000 ;  /* 0x3f800000ff127424 */ /* 0x000fe200078e00ff */
[----:B------:R-:W-:Y:S01]  /*09c0*/  LOP3.LUT R13, R13, 0x17e, R12, 0x78, !PT ;  /* 0x0000017e0d0d7812 */ /* 0x000fe200078e780c */
[----:B------:R-:W-:Y:S01]  /*09d0*/  UMOV UR17, 0x7fffffdf ;  /* 0x7fffffdf00117882 */ /* 0x000fe20000000000 */
[----:B------:R-:W-:Y:S01]  /*09e0*/  LOP3.LUT R12, R12, 0x6, RZ, 0xc0, !PT ;  /* 0x000000060c0c7812 */ /* 0x000fe200078ec0ff */
[----:B------:R-:W-:Y:S01]  /*09f0*/  UMOV UR9, URZ ;  /* 0x0000003f00097c82 */ /* 0x000fe20008000000 */
[----:B------:R-:W-:Y:S01]  /*0a00*/  LOP3.LUT R11, R15, 0x8, RZ, 0xfc, !PT ;  /* 0x000000080f0b7812 */ /* 0x000fe200078efcff */
[----:B------:R-:W-:Y:S01]  /*0a10*/  UMOV UR6, URZ ;  /* 0x0000003f00067c82 */ /* 0x000fe20008000000 */
[----:B------:R-:W-:Y:S01]  /*0a20*/  UMOV UR7, URZ ;  /* 0x0000003f00077c82 */ /* 0x000fe20008000000 */
[----:B------:R-:W-:Y:S01]  /*0a30*/  UMOV UR4, URZ ;  /* 0x0000003f00047c82 */ /* 0x000fe20008000000 */
[----:B------:R-:W-:Y:S01]  /*0a40*/  UIADD3.64 UR22, UR8, -UR16, URZ ;  /* 0x8000001008167297 */ /* 0x000fe2000fffe03f */
[----:B------:R-:W-:Y:S01]  /*0a50*/  UMOV UR5, URZ ;  /* 0x0000003f00057c82 */ /* 0x000fe20008000000 */
[----:B------:R-:W-:-:S10]  /*0a60*/  ULDC UR12, c[0x0][0x238] ;  /* 0x00008e00000c7ab9 */ /* 0x000fd40000000800 */
.L_x_1:
[----:B------:R-:W-:Y:S01]  /*0a70*/  MOV R21, UR4 ;  /* 0x0000000400157c02 */ /* 0x000fe20008000f00 */
[----:B------:R-:W-:-:S04]  /*0a80*/  IMAD.U32 R23, RZ, RZ, UR4 ;  /* 0x00000004ff177e24 */ /* 0x000fc8000f8e00ff */
[----:B------:R-:W-:-:S04]  /*0a90*/  IMAD.WIDE R20, R21, 0x2, R8 ;  /* 0x0000000215147825 */ /* 0x000fc800078e0208 */
[----:B------:R-:W-:Y:S02]  /*0aa0*/  IMAD.WIDE R22, R23, 0x2, R6 ;  /* 0x0000000217167825 */ /* 0x000fe400078e0206 */
[----:B------:R-:W2:Y:S04]  /*0ab0*/  LDG.E.U16 R20, desc[UR20][R20.64] ;  /* 0x0000001414147981 */ /* 0x000ea8000c1e1500 */
[----:B------:R0:W3:Y:S01]  /*0ac0*/  LDG.E.U16 R48, desc[UR20][R22.64] ;  /* 0x0000001416307981 */ /* 0x0000e2000c1e1500 */
[----:B------:R-:W-:Y:S01]  /*0ad0*/  IMAD.U32 R49, RZ, RZ, UR5 ;  /* 0x00000005ff317e24 */ /* 0x000fe2000f8e00ff */
[----:B------:R-:W-:Y:S01]  /*0ae0*/  USHF.L.U32 UR10, UR25, 0x5, URZ ;  /* 0x00000005190a7899 */ /* 0x000fe2000800063f */
[----:B------:R-:W-:Y:S01]  /*0af0*/  IMAD.U32 R51, RZ, RZ, UR5 ;  /* 0x00000005ff337e24 */ /* 0x000fe2000f8e00ff */
[----:B------:R-:W-:Y:S02]  /*0b00*/  BAR.SYNC.DEFER_BLOCKING 0x0 ;  /* 0x0000000000007b1d */ /* 0x000fe40000010000 */
[----:B------:R-:W-:Y:S01]  /*0b10*/  ULOP3.LUT UR10, UR10, 0x80, URZ, 0xc0, !UPT ;  /* 0x000000800a0a7892 */ /* 0x000fe2000f8ec03f */
[----:B0-----:R-:W-:-:S03]  /*0b20*/  IMAD.WIDE R22, R49, 0x2, R4 ;  /* 0x0000000231167825 */ /* 0x001fc600078e0204 */
[----:B------:R-:W-:Y:S01]  /*0b30*/  ULEA.HI UR10, UR15, UR10, URZ, 0x1c ;  /* 0x0000000a0f0a7291 */ /* 0x000fe2000f8fe03f */
[----:B------:R-:W-:Y:S01]  /*0b40*/  UMOV UR18, UR8 ;  /* 0x0000000800127c82 */ /* 0x000fe20008000000 */
[----:B------:R-:W-:Y:S02]  /*0b50*/  UMOV UR19, 0xc0000010 ;  /* 0xc000001000137882 */ /* 0x000fe40000000000 */
[----:B------:R-:W-:Y:S01]  /*0b60*/  ULOP3.LUT UR16, UR10, 0x3fff, URZ, 0xc0, !UPT ;  /* 0x00003fff0a107892 */ /* 0x000fe2000f8ec03f */
[----:B------:R-:W-:Y:S01]  /*0b70*/  UMOV UR17, 0x40000040 ;  /* 0x4000004000117882 */ /* 0x000fe20000000000 */
[----:B------:R-:W-:-:S05]  /*0b80*/  IADD3 R50, P1, R12, UR6, RZ ;  /* 0x000000060c327c10 */ /* 0x000fca000ff3e0ff */
[----:B------:R-:W-:Y:S01]  /*0b90*/  IMAD.X R49, RZ, RZ, UR7, P1 ;  /* 0x00000007ff317e24 */ /* 0x000fe200088e06ff */
[----:B--2---:R0:W-:Y:S04]  /*0ba0*/  STS.U16 [R13+UR15+0x1000], R20 ;  /* 0x001000140d007988 */ /* 0x0041e8000800040f */
[----:B---3--:R1:W-:Y:S01]  /*0bb0*/  STS.U16 [R13+UR15+0x1200], R48 ;  /* 0x001200300d007988 */ /* 0x0083e2000800040f */
[----:B------:R2:W-:Y:S06]  /*0bc0*/  MEMBAR.ALL.CTA ;  /* 0x0000000000007992 */ /* 0x0005ec0000008000 */
[----:B--2---:R-:W2:Y:S01]  /*0bd0*/  FENCE.VIEW.ASYNC.S ;  /* 0x00000000000073c6 */ /* 0x004ea20000000000 */
[----:B0-----:R-:W-:Y:S01]  /*0be0*/  IMAD.WIDE R20, R51, 0x2, R2 ;  /* 0x0000000233147825 */ /* 0x001fe200078e0202 */
[----:B--2---:R-:W-:Y:S06]  /*0bf0*/  BAR.SYNC.DEFER_BLOCKING 0x0 ;  /* 0x0000000000007b1d */ /* 0x004fec0000010000 */
[----:B------:R0:W2:Y:S01]  /*0c00*/  LDG.E.U16 R23, desc[UR20][R22.64] ;  /* 0x0000001416177981 */ /* 0x0000a2000c1e1500 */
[----:B------:R-:W-:-:S03]  /*0c10*/  WARPGROUP.ARRIVE ;  /* 0x00000000000079c5 */ /* 0x000fc60000000000 */
[----:B------:R3:W4:Y:S03]  /*0c20*/  LDG.E.U16 R21, desc[UR20][R20.64] ;  /* 0x0000001414157981 */ /* 0x000726000c1e1500 */
[----:B------:R-:W-:Y:S01]  /*0c30*/  HGMMA.64x32x16.F32.BF16 R24, gdesc[UR16].tnspA, RZ, !UPT, gsb0 ;  /* 0x20600000101879f0 */ /* 0x000fe2000c0018ff */
[----:B-1----:R-:W-:-:S04]  /*0c40*/  IADD3 R48, P2, R50, 0x9, RZ ;  /* 0x0000000932307810 */ /* 0x002fc80007f5e0ff */
[C---:B------:R-:W-:Y:S01]  /*0c50*/  ISETP.GT.U32.AND P4, PT, R48.reuse, R15, PT ;  /* 0x0000000f3000720c */ /* 0x040fe20003f84070 */
[----:B0-----:R-:W-:Y:S01]  /*0c60*/  IMAD.X R22, RZ, RZ, R49, P2 ;  /* 0x000000ffff167224 */ /* 0x001fe200010e0631 */
[----:B------:R-:W-:Y:S02]  /*0c70*/  ISETP.GT.U32.AND P0, PT, R48, R11, PT ;  /* 0x0000000b3000720c */ /* 0x000fe40003f04070 */
[----:B------:R-:W-:Y:S02]  /*0c80*/  IADD3 R48, P6, R50, 0x10, RZ ;  /* 0x0000001032307810 */ /* 0x000fe40007fde0ff */
[----:B------:R-:W-:Y:S02]  /*0c90*/  ISETP.GT.U32.AND.EX P0, PT, R22, RZ, PT, P0 ;  /* 0x000000ff1600720c */ /* 0x000fe40003f04100 */
[C---:B------:R-:W-:Y:S02]  /*0ca0*/  ISETP.GT.U32.AND P3, PT, R48.reuse, R15, PT ;  /* 0x0000000f3000720c */ /* 0x040fe40003f64070 */
[----:B------:R-:W-:-:S02]  /*0cb0*/  ISETP.GT.U32.AND P5, PT, R48, R11, PT ;  /* 0x0000000b3000720c */ /* 0x000fc40003fa4070 */
[----:B------:R-:W-:Y:S01]  /*0cc0*/  IADD3 R48, P1, R50, 0x11, RZ ;  /* 0x0000001132307810 */ /* 0x000fe20007f3e0ff */
[--C-:B------:R-:W-:Y:S01]  /*0cd0*/  IMAD.X R51, RZ, RZ, R49.reuse, P6 ;  /* 0x000000ffff337224 */ /* 0x100fe200030e0631 */
[----:B------:R-:W-:Y:S02]  /*0ce0*/  ISETP.GT.U32.AND.EX P4, PT, R22, RZ, PT, P4 ;  /* 0x000000ff1600720c */ /* 0x000fe40003f84140 */
[C---:B------:R-:W-:Y:S02]  /*0cf0*/  ISETP.GT.U32.AND P2, PT, R48.reuse, R15, PT ;  /* 0x0000000f3000720c */ /* 0x040fe40003f44070 */
[----:B------:R-:W-:Y:S01]  /*0d00*/  ISETP.GT.U32.AND P6, PT, R48, R11, PT ;  /* 0x0000000b3000720c */ /* 0x000fe20003fc4070 */
[----:B------:R-:W-:Y:S01]  /*0d10*/  IMAD.X R48, RZ, RZ, R49, P1 ;  /* 0x000000ffff307224 */ /* 0x000fe200008e0631 */
[----:B------:R-:W-:-:S04]  /*0d20*/  ISETP.GT.U32.AND.EX P5, PT, R51, RZ, PT, P5 ;  /* 0x000000ff3300720c */ /* 0x000fc80003fa4150 */
[C---:B------:R-:W-:Y:S02]  /*0d30*/  ISETP.GT.U32.AND.EX P6, PT, R48.reuse, RZ, PT, P6 ;  /* 0x000000ff3000720c */ /* 0x040fe40003fc4160 */
[----:B------:R-:W-:Y:S01]  /*0d40*/  ISETP.GT.U32.AND.EX P2, PT, R48, RZ, PT, P2 ;  /* 0x000000ff3000720c */ /* 0x000fe20003f44120 */
[----:B------:R-:W-:Y:S02]  /*0d50*/  WARPGROUP.DEPBAR.LE gsb0, 0x0 ;  /* 0x00008000000079c5 */ /* 0x000fe40000010000 */
[----:B---3--:R-:W-:Y:S01]  /*0d60*/  FMUL R20, R31, UR12 ;  /* 0x0000000c1f147c20 */ /* 0x008fe20008400000 */
[----:B------:R-:W-:Y:S01]  /*0d70*/  FMUL R34, R34, UR12 ;  /* 0x0000000c22227c20 */ /* 0x000fe20008400000 */
[----:B------:R-:W-:Y:S01]  /*0d80*/  ISETP.GT.U32.AND.EX P3, PT, R51, RZ, PT, P3 ;  /* 0x000000ff3300720c */ /* 0x000fe20003f64130 */
[----:B------:R-:W-:Y:S02]  /*0d90*/  BAR.SYNC.DEFER_BLOCKING 0x0 ;  /* 0x0000000000007b1d */ /* 0x000fe40000010000 */
[----:B------:R-:W-:-:S02]  /*0da0*/  FSEL R20, R20, -INF , !P0 ;  /* 0xff80000014147808 */ /* 0x000fc40004000000 */
[----:B------:R-:W-:Y:S01]  /*0db0*/  IADD3 R22, P0, R50, 0x18, RZ ;  /* 0x0000001832167810 */ /* 0x000fe20007f1e0ff */
[----:B------:R-:W-:-:S03]  /*0dc0*/  FMUL R35, R35, UR12 ;  /* 0x0000000c23237c20 */ /* 0x000fc60008400000 */
[C---:B------:R-:W-:Y:S01]  /*0dd0*/  ISETP.GT.U32.AND P1, PT, R22.reuse, R15, PT ;  /* 0x0000000f1600720c */ /* 0x040fe20003f24070 */
[----:B------:R-:W-:Y:S01]  /*0de0*/  IMAD.X R31, RZ, RZ, R49, P0 ;  /* 0x000000ffff1f7224 */ /* 0x000fe200000e0631 */
[-C--:B------:R-:W-:Y:S01]  /*0df0*/  ISETP.GT.U32.AND P0, PT, R22, R11.reuse, PT ;  /* 0x0000000b1600720c */ /* 0x080fe20003f04070 */
[----:B------:R-:W-:Y:S01]  /*0e00*/  FMUL R22, R38, UR12 ;  /* 0x0000000c26167c20 */ /* 0x000fe20008400000 */
[----:B------:R-:W-:Y:S02]  /*0e10*/  FSEL R38, R34, -INF , !P5 ;  /* 0xff80000022267808 */ /* 0x000fe40006800000 */
[----:B------:R-:W-:Y:S02]  /*0e20*/  ISETP.GT.U32.AND P5, PT, R50, R11, PT ;  /* 0x0000000b3200720c */ /* 0x000fe40003fa4070 */
[----:B------:R-:W-:Y:S01]  /*0e30*/  FSEL R34, R35, -INF , !P6 ;  /* 0xff80000023227808 */ /* 0x000fe20007000000 */
[----:B------:R-:W-:Y:S01]  /*0e40*/  FMUL R35, R26, UR12 ;  /* 0x0000000c1a237c20 */ /* 0x000fe20008400000 */
[----:B------:R-:W-:-:S02]  /*0e50*/  IADD3 R48, P6, R50, 0x8, RZ ;  /* 0x0000000832307810 */ /* 0x000fc40007fde0ff */
[----:B------:R-:W-:Y:S02]  /*0e60*/  ISETP.GT.U32.AND.EX P5, PT, R49, RZ, PT, P5 ;  /* 0x000000ff3100720c */ /* 0x000fe40003fa4150 */
[C---:B------:R-:W-:Y:S02]  /*0e70*/  ISETP.GT.U32.AND.EX P0, PT, R31.reuse, RZ, PT, P0 ;  /* 0x000000ff1f00720c */ /* 0x040fe40003f04100 */
[----:B------:R-:W-:Y:S01]  /*0e80*/  ISETP.GT.U32.AND.EX P1, PT, R31, RZ, PT, P1 ;  /* 0x000000ff1f00720c */ /* 0x000fe20003f24110 */
[----:B------:R-:W-:Y:S01]  /*0e90*/  IMAD.X R31, RZ, RZ, R49, P6 ;  /* 0x000000ffff1f7224 */ /* 0x000fe200030e0631 */
[----:B------:R-:W-:Y:S02]  /*0ea0*/  ISETP.GE.U32.AND P6, PT, R50, R11, PT ;  /* 0x0000000b3200720c */ /* 0x000fe40003fc6070 */
[----:B------:R-:W-:Y:S02]  /*0eb0*/  FSEL R35, R35, -INF , !P5 ;  /* 0xff80000023237808 */ /* 0x000fe40006800000 */
[----:B------:R-:W-:-:S02]  /*0ec0*/  FSEL R22, R22, -INF , !P0 ;  /* 0xff80000016167808 */ /* 0x000fc40004000000 */
[----:B------:R-:W-:Y:S02]  /*0ed0*/  IADD3 R52, P5, R50, 0x19, RZ ;  /* 0x0000001932347810 */ /* 0x000fe40007fbe0ff */
[----:B------:R-:W-:Y:S01]  /*0ee0*/  ISETP.GT.U32.AND P0, PT, R48, R15, PT ;  /* 0x0000000f3000720c */ /* 0x000fe20003f04070 */
[----:B------:R-:W-:Y:S01]  /*0ef0*/  FMUL R48, R27, UR12 ;  /* 0x0000000c1b307c20 */ /* 0x000fe20008400000 */
[----:B------:R-:W-:Y:S01]  /*0f00*/  ISETP.GE.U32.AND.EX P6, PT, R49, RZ, PT, P6 ;  /* 0x000000ff3100720c */ /* 0x000fe20003fc6160 */
[----:B------:R-:W-:Y:S01]  /*0f10*/  IMAD.X R51, RZ, RZ, R49, P5 ;  /* 0x000000ffff337224 */ /* 0x000fe200028e0631 */
[----:B------:R-:W-:Y:S02]  /*0f20*/  ISETP.GT.U32.AND P5, PT, R52, R11, PT ;  /* 0x0000000b3400720c */ /* 0x000fe40003fa4070 */
[----:B------:R-:W-:Y:S01]  /*0f30*/  FSEL R48, R48, -INF , !P6 ;  /* 0xff80000030307808 */ /* 0x000fe20007000000 */
[----:B------:R-:W-:Y:S01]  /*0f40*/  FMUL R26, R39, UR12 ;  /* 0x0000000c271a7c20 */ /* 0x000fe20008400000 */
[----:B------:R-:W-:Y:S01]  /*0f50*/  ISETP.GT.U32.AND P6, PT, R50, R15, PT ;  /* 0x0000000f3200720c */ /* 0x000fe20003fc4070 */
[----:B------:R-:W-:Y:S01]  /*0f60*/  FMUL R30, R30, UR12 ;  /* 0x0000000c1e1e7c20 */ /* 0x000fe20008400000 */
[----:B------:R-:W-:-:S02]  /*0f70*/  ISETP.GT.U32.AND.EX P5, PT, R51, RZ, PT, P5 ;  /* 0x000000ff3300720c */ /* 0x000fc40003fa4150 */
[----:B------:R-:W-:Y:S02]  /*0f80*/  ISETP.GT.U32.AND.EX P6, PT, R49, RZ, PT, P6 ;  /* 0x000000ff3100720c */ /* 0x000fe40003fc4160 */
[----:B------:R-:W-:Y:S02]  /*0f90*/  FSEL R26, R26, -INF , !P5 ;  /* 0xff8000001a1a7808 */ /* 0x000fe40006800000 */
[----:B------:R-:W-:Y:S02]  /*0fa0*/  ISETP.GE.U32.AND P5, PT, R50, R15, PT ;  /* 0x0000000f3200720c */ /* 0x000fe40003fa6070 */
[----:B------:R-:W-:Y:S02]  /*0fb0*/  FSEL R50, R30, -INF , !P6 ;  /* 0xff8000001e327808 */ /* 0x000fe40007000000 */
[----:B------:R-:W-:-:S04]  /*0fc0*/  FMNMX R27, R35, R48, !PT ;  /* 0x00000030231b7209 */ /* 0x000fc80007800000 */
[----:B------:R-:W-:-:S04]  /*0fd0*/  FMNMX R27, R50, R27, !PT ;  /* 0x0000001b321b7209 */ /* 0x000fc80007800000 */
[----:B------:R-:W-:-:S04]  /*0fe0*/  FMNMX R27, R20, R27, !PT ;  /* 0x0000001b141b7209 */ /* 0x000fc80007800000 */
[----:B------:R-:W-:-:S04]  /*0ff0*/  FMNMX R27, R38, R27, !PT ;  /* 0x0000001b261b7209 */ /* 0x000fc80007800000 */
[----:B------:R-:W-:-:S04]  /*1000*/  FMNMX R27, R34, R27, !PT ;  /* 0x0000001b221b7209 */ /* 0x000fc80007800000 */
[----:B------:R-:W-:-:S04]  /*1010*/  FMNMX R27, R22, R27, !PT ;  /* 0x0000001b161b7209 */ /* 0x000fc80007800000 */
[----:B------:R-:W-:-:S05]  /*1020*/  FMNMX R53, R26, R27, !PT ;  /* 0x0000001b1a357209 */ /* 0x000fca0007800000 */
[----:B------:R-:W0:Y:S01]  /*1030*/  SHFL.BFLY PT, R30, R53, 0x2, 0x1f ;  /* 0x0c401f00351e7f89 */ /* 0x000e2200000e0000 */
[----:B------:R-:W-:Y:S01]  /*1040*/  FMUL R24, R24, UR12 ;  /* 0x0000000c18187c20 */ /* 0x000fe20008400000 */
[----:B------:R-:W-:Y:S01]  /*1050*/  FMUL R25, R25, UR12 ;  /* 0x0000000c19197c20 */ /* 0x000fe20008400000 */
[----:B------:R-:W-:Y:S01]  /*1060*/  ISETP.GE.U32.AND.EX P5, PT, R49, RZ, PT, P5 ;  /* 0x000000ff3100720c */ /* 0x000fe20003fa6150 */
[----:B------:R-:W-:Y:S01]  /*1070*/  FMUL R27, R28, UR12 ;  /* 0x0000000c1c1b7c20 */ /* 0x000fe20008400000 */
[----:B------:R-:W-:Y:S02]  /*1080*/  ISETP.GT.U32.AND.EX P0, PT, R31, RZ, PT, P0 ;  /* 0x000000ff1f00720c */ /* 0x000fe40003f04100 */
[----:B------:R-:W-:Y:S02]  /*1090*/  FSEL R24, R24, -INF , !P6 ;  /* 0xff80000018187808 */ /* 0x000fe40007000000 */
[----:B------:R-:W-:Y:S01]  /*10a0*/  FSEL R25, R25, -INF , !P5 ;  /* 0xff80000019197808 */ /* 0x000fe20006800000 */
[----:B------:R-:W-:Y:S01]  /*10b0*/  FMUL R28, R29, UR12 ;  /* 0x0000000c1d1c7c20 */ /* 0x000fe20008400000 */
[----:B------:R-:W-:Y:S01]  /*10c0*/  FSEL R27, R27, -INF , !P0 ;  /* 0xff8000001b1b7808 */ /* 0x000fe20004000000 */
[----:B------:R-:W-:-:S03]  /*10d0*/  FMUL R29, R32, UR12 ;  /* 0x0000000c201d7c20 */ /* 0x000fc60008400000 */
[----:B------:R-:W-:Y:S02]  /*10e0*/  FSEL R28, R28, -INF , !P4 ;  /* 0xff8000001c1c7808 */ /* 0x000fe40006000000 */
[----:B0-----:R-:W-:Y:S02]  /*10f0*/  FMNMX R39, R53, R30, !PT ;  /* 0x0000001e35277209 */ /* 0x001fe40007800000 */
[----:B------:R-:W-:-:S04]  /*1100*/  FMNMX R30, R24, R25, !PT ;  /* 0x00000019181e7209 */ /* 0x000fc80007800000 */
[----:B------:R-:W-:Y:S01]  /*1110*/  FMNMX R31, R27, R30, !PT ;  /* 0x0000001e1b1f7209 */ /* 0x000fe20007800000 */
[----:B------:R-:W-:Y:S01]  /*1120*/  FMUL R30, R33, UR12 ;  /* 0x0000000c211e7c20 */ /* 0x000fe20008400000 */
[----:B------:R-:W-:Y:S02]  /*1130*/  FSEL R29, R29, -INF , !P3 ;  /* 0xff8000001d1d7808 */ /* 0x000fe40005800000 */
[----:B------:R-:W-:Y:S01]  /*1140*/  FMNMX R32, R28, R31, !PT ;  /* 0x0000001f1c207209 */ /* 0x000fe20007800000 */
[----:B------:R-:W-:Y:S01]  /*1150*/  FMUL R31, R36, UR12 ;  /* 0x0000000c241f7c20 */ /* 0x000fe20008400000 */
[----:B------:R-:W-:Y:S02]  /*1160*/  ISETP.GT.U32.AND P6, PT, R52, R15, PT ;  /* 0x0000000f3400720c */ /* 0x000fe40003fc4070 */
[----:B------:R-:W-:Y:S02]  /*1170*/  FSEL R30, R30, -INF , !P2 ;  /* 0xff8000001e1e7808 */ /* 0x000fe40005000000 */
[----:B------:R-:W-:Y:S01]  /*1180*/  FMNMX R33, R29, R32, !PT ;  /* 0x000000201d217209 */ /* 0x000fe20007800000 */
[----:B------:R-:W-:Y:S01]  /*1190*/  FMUL R32, R37, UR12 ;  /* 0x0000000c25207c20 */ /* 0x000fe20008400000 */
[----:B------:R-:W-:-:S02]  /*11a0*/  ISETP.GT.U32.AND.EX P6, PT, R51, RZ, PT, P6 ;  /* 0x000000ff3300720c */ /* 0x000fc40003fc4160 */
[----:B------:R-:W-:Y:S02]  /*11b0*/  FSEL R31, R31, -INF , !P1 ;  /* 0xff8000001f1f7808 */ /* 0x000fe40004800000 */
[----:B------:R-:W-:Y:S01]  /*11c0*/  FMNMX R36, R30, R33, !PT ;  /* 0x000000211e247209 */ /* 0x000fe20007800000 */
[----:B------:R-:W0:Y:S01]  /*11d0*/  SHFL.BFLY PT, R54, R39, 0x1, 0x1f ;  /* 0x0c201f0027367f89 */ /* 0x000e2200000e0000 */
[----:B------:R-:W-:Y:S02]  /*11e0*/  FSEL R32, R32, -INF , !P6 ;  /* 0xff80000020207808 */ /* 0x000fe40007000000 */
[----:B------:R-:W-:-:S04]  /*11f0*/  FMNMX R33, R31, R36, !PT ;  /* 0x000000241f217209 */ /* 0x000fc80007800000 */
[----:B------:R-:W-:-:S05]  /*1200*/  FMNMX R49, R32, R33, !PT ;  /* 0x0000002120317209 */ /* 0x000fca0007800000 */
[----:B------:R-:W1:Y:S01]  /*1210*/  SHFL.BFLY PT, R52, R49, 0x2, 0x1f ;  /* 0x0c401f0031347f89 */ /* 0x000e6200000e0000 */
[----:B0-----:R-:W-:-:S04]  /*1220*/  FMNMX R33, R39, R54, !PT ;  /* 0x0000003627217209 */ /* 0x001fc80007800000 */
[----:B------:R-:W-:-:S05]  /*1230*/  FMNMX R33, R33, R16, !PT ;  /* 0x0000001021217209 */ /* 0x000fca0007800000 */
[----:B------:R-:W-:Y:S01]  /*1240*/  FADD R35, R35, -R33 ;  /* 0x8000002123237221 */ /* 0x000fe20000000000 */
[----:B-1----:R-:W-:-:S03]  /*1250*/  FMNMX R37, R49, R52, !PT ;  /* 0x0000003431257209 */ /* 0x002fc60007800000 */
[----:B------:R-:W-:Y:S01]  /*1260*/  FMUL R36, R35, 1.4426950216293334961 ;  /* 0x3fb8aa3b23247820 */ /* 0x000fe20000400000 */
[--C-:B------:R-:W-:Y:S02]  /*1270*/  FADD R35, R50, -R33.reuse ;  /* 0x8000002132237221 */ /* 0x100fe40000000000 */
[----:B------:R-:W0:Y:S01]  /*1280*/  SHFL.BFLY PT, R50, R37, 0x1, 0x1f ;  /* 0x0c201f0025327f89 */ /* 0x000e2200000e0000 */
[--C-:B------:R-:W-:Y:S01]  /*1290*/  FADD R20, R20, -R33.reuse ;  /* 0x8000002114147221 */ /* 0x100fe20000000000 */
[----:B------:R-:W-:-:S03]  /*12a0*/  FADD R34, R34, -R33 ;  /* 0x8000002122227221 */ /* 0x000fc60000000000 */
[----:B------:R-:W-:Y:S01]  /*12b0*/  FMUL R49, R20, 1.4426950216293334961 ;  /* 0x3fb8aa3b14317820 */ /* 0x000fe20000400000 */
[----:B------:R-:W-:Y:S01]  /*12c0*/  FMUL R20, R34, 1.4426950216293334961 ;  /* 0x3fb8aa3b22147820 */ /* 0x000fe20000400000 */
[--C-:B------:R-:W-:Y:S01]  /*12d0*/  FADD R34, R22, -R33.reuse ;  /* 0x8000002116227221 */ /* 0x100fe20000000000 */
[--C-:B------:R-:W-:Y:S01]  /*12e0*/  FADD R48, R48, -R33.reuse ;  /* 0x8000002130307221 */ /* 0x100fe20000000000 */
[----:B------:R-:W-:-:S03]  /*12f0*/  FADD R26, R26, -R33 ;  /* 0x800000211a1a7221 */ /* 0x000fc60000000000 */
[----:B------:R-:W-:Y:S01]  /*1300*/  FMUL R39, R48, 1.4426950216293334961 ;  /* 0x3fb8aa3b30277820 */ /* 0x000fe20000400000 */
[----:B0-----:R-:W-:-:S04]  /*1310*/  FMNMX R22, R37, R50, !PT ;  /* 0x0000003225167209 */ /* 0x001fc80007800000 */
[----:B------:R-:W-:Y:S01]  /*1320*/  FMNMX R22, R22, R19, !PT ;  /* 0x0000001316167209 */ /* 0x000fe20007800000 */
[----:B------:R-:W-:-:S04]  /*1330*/  FMUL R48, R35, 1.4426950216293334961 ;  /* 0x3fb8aa3b23307820 */ /* 0x000fc80000400000 */
[--C-:B------:R-:W-:Y:S01]  /*1340*/  FADD R24, R24, -R22.reuse ;  /* 0x8000001618187221 */ /* 0x100fe20000000000 */
[--C-:B------:R-:W-:Y:S01]  /*1350*/  FADD R25, R25, -R22.reuse ;  /* 0x8000001619197221 */ /* 0x100fe20000000000 */
[----:B------:R-:W-:Y:S01]  /*1360*/  FADD R27, R27, -R22 ;  /* 0x800000161b1b7221 */ /* 0x000fe20000000000 */
[----:B------:R-:W-:Y:S01]  /*1370*/  FMUL R37, R26, 1.4426950216293334961 ;  /* 0x3fb8aa3b1a257820 */ /* 0x000fe20000400000 */
[----:B------:R-:W-:Y:S01]  /*1380*/  FMUL R24, R24, 1.4426950216293334961 ;  /* 0x3fb8aa3b18187820 */ /* 0x000fe20000400000 */
[----:B------:R-:W-:Y:S01]  /*1390*/  FMUL R51, R25, 1.4426950216293334961 ;  /* 0x3fb8aa3b19337820 */ /* 0x000fe20000400000 */
[----:B------:R-:W-:Y:S01]  /*13a0*/  MUFU.EX2 R36, R36 ;  /* 0x0000002400247308 */ /* 0x000fe20000000800 */
[----:B------:R-:W-:Y:S01]  /*13b0*/  FMUL R26, R27, 1.4426950216293334961 ;  /* 0x3fb8aa3b1b1a7820 */ /* 0x000fe20000400000 */
[----:B------:R-:W-:Y:S01]  /*13c0*/  FADD R16, -R33, R16 ;  /* 0x0000001021107221 */ /* 0x000fe20000000100 */
[----:B--2---:R-:W-:Y:S04]  /*13d0*/  STS.U16 [R14+UR15+0x1000], R23 ;  /* 0x001000170e007988 */ /* 0x004fe8000800040f */
[----:B----4-:R0:W-:Y:S01]  /*13e0*/  STS.U16 [R14+UR15+0x1200], R21 ;  /* 0x001200150e007988 */ /* 0x0101e2000800040f */
[----:B------:R1:W-:Y:S06]  /*13f0*/  MEMBAR.ALL.CTA ;  /* 0x0000000000007992 */ /* 0x0003ec0000008000 */
[----:B-1----:R-:W1:Y:S01]  /*1400*/  FENCE.VIEW.ASYNC.S ;  /* 0x00000000000073c6 */ /* 0x002e620000000000 */
[----:B------:R-:W2:Y:S01]  /*1410*/  MUFU.EX2 R39, R39 ;  /* 0x0000002700277308 */ /* 0x000ea20000000800 */
[----:B------:R-:W-:Y:S01]  /*1420*/  FADD R27, -R22, R19 ;  /* 0x00000013161b7221 */ /* 0x000fe20000000100 */
[----:B------:R-:W-:Y:S01]  /*1430*/  FADD R38, R38, -R33 ;  /* 0x8000002126267221 */ /* 0x000fe20000000000 */
[--C-:B------:R-:W-:Y:S01]  /*1440*/  FADD R32, R32, -R22.reuse ;  /* 0x8000001620207221 */ /* 0x100fe20000000000 */
[--C-:B------:R-:W-:Y:S01]  /*1450*/  FADD R28, R28, -R22.reuse ;  /* 0x800000161c1c7221 */ /* 0x100fe20000000000 */
[----:B------:R-:W-:Y:S01]  /*1460*/  FMUL R16, R16, 1.4426950216293334961 ;  /* 0x3fb8aa3b10107820 */ /* 0x000fe20000400000 */
[--C-:B------:R-:W-:Y:S01]  /*1470*/  FADD R25, R29, -R22.reuse ;  /* 0x800000161d197221 */ /* 0x100fe20000000000 */
[--C-:B------:R-:W-:Y:S01]  /*1480*/  FADD R30, R30, -R22.reuse ;  /* 0x800000161e1e7221 */ /* 0x100fe20000000000 */
[----:B------:R-:W-:Y:S01]  /*1490*/  MUFU.EX2 R48, R48 ;  /* 0x0000003000307308 */ /* 0x000fe20000000800 */
[----:B------:R-:W-:Y:S01]  /*14a0*/  FADD R31, R31, -R22 ;  /* 0x800000161f1f7221 */ /* 0x000fe20000000000 */
[----:B------:R-:W-:Y:S01]  /*14b0*/  FMUL R55, R27, 1.4426950216293334961 ;  /* 0x3fb8aa3b1b377820 */ /* 0x000fe20000400000 */
[----:B------:R-:W-:Y:S01]  /*14c0*/  FMUL R35, R38, 1.4426950216293334961 ;  /* 0x3fb8aa3b26237820 */ /* 0x000fe20000400000 */
[----:B------:R-:W-:Y:S01]  /*14d0*/  FMUL R34, R34, 1.4426950216293334961 ;  /* 0x3fb8aa3b22227820 */ /* 0x000fe20000400000 */
[----:B------:R-:W-:-:S03]  /*14e0*/  FMUL R32, R32, 1.4426950216293334961 ;  /* 0x3fb8aa3b20207820 */ /* 0x000fc60000400000 */
[----:B------:R-:W-:Y:S01]  /*14f0*/  MUFU.EX2 R24, R24 ;  /* 0x0000001800187308 */ /* 0x000fe20000000800 */
[----:B------:R-:W-:Y:S01]  /*1500*/  FMUL R28, R28, 1.4426950216293334961 ;  /* 0x3fb8aa3b1c1c7820 */ /* 0x000fe20000400000 */
[----:B------:R-:W-:Y:S01]  /*1510*/  FMUL R25, R25, 1.4426950216293334961 ;  /* 0x3fb8aa3b19197820 */ /* 0x000fe20000400000 */
[----:B------:R-:W-:-:S05]  /*1520*/  FMUL R30, R30, 1.4426950216293334961 ;  /* 0x3fb8aa3b1e1e7820 */ /* 0x000fca0000400000 */
[----:B------:R-:W3:Y:S01]  /*1530*/  MUFU.EX2 R51, R51 ;  /* 0x0000003300337308 */ /* 0x000ee20000000800 */
[----:B------:R-:W-:-:S07]  /*1540*/  FMUL R31, R31, 1.4426950216293334961 ;  /* 0x3fb8aa3b1f1f7820 */ /* 0x000fce0000400000 */
[----:B------:R-:W-:Y:S08]  /*1550*/  MUFU.EX2 R49, R49 ;  /* 0x0000003100317308 */ /* 0x000ff00000000800 */
[----:B------:R-:W4:Y:S01]  /*1560*/  MUFU.EX2 R26, R26 ;  /* 0x0000001a001a7308 */ /* 0x000f220000000800 */
[----:B--2---:R-:W-:-:S07]  /*1570*/  FADD R57, R36, R39 ;  /* 0x0000002724397221 */ /* 0x004fce0000000000 */
[----:B------:R-:W2:Y:S08]  /*1580*/  MUFU.EX2 R16, R16 ;  /* 0x0000001000107308 */ /* 0x000eb00000000800 */
[----:B------:R-:W5:Y:S08]  /*1590*/  MUFU.EX2 R55, R55 ;  /* 0x0000003700377308 */ /* 0x000f700000000800 */
[----:B------:R-:W-:Y:S08]  /*15a0*/  MUFU.EX2 R35, R35 ;  /* 0x0000002300237308 */ /* 0x000ff00000000800 */
[----:B------:R-:W0:Y:S08]  /*15b0*/  MUFU.EX2 R29, R28 ;  /* 0x0000001c001d7308 */ /* 0x000e300000000800 */
[----:B------:R-:W1:Y:S08]  /*15c0*/  MUFU.EX2 R20, R20 ;  /* 0x0000001400147308 */ /* 0x000e700000000800 */
[----:B------:R-:W-:Y:S08]  /*15d0*/  MUFU.EX2 R34, R34 ;  /* 0x0000002200227308 */ /* 0x000ff00000000800 */
[----:B------:R-:W-:Y:S08]  /*15e0*/  MUFU.EX2 R37, R37 ;  /* 0x0000002500257308 */ /* 0x000ff00000000800 */
[----:B------:R-:W-:Y:S08]  /*15f0*/  MUFU.EX2 R38, R25 ;  /* 0x0000001900267308 */ /* 0x000ff00000000800 */
[----:B------:R4:W1:Y:S08]  /*1600*/  MUFU.EX2 R53, R30 ;  /* 0x0000001e00357308 */ /* 0x0008700000000800 */
[----:B------:R-:W-:Y:S08]  /*1610*/  MUFU.EX2 R19, R31 ;  /* 0x0000001f00137308 */ /* 0x000ff00000000800 */
[----:B------:R-:W1:Y:S01]  /*1620*/  MUFU.EX2 R32, R32 ;  /* 0x0000002000207308 */ /* 0x000e620000000800 */
[----:B---3--:R-:W-:Y:S01]  /*1630*/  FADD R27, R24, R51 ;  /* 0x00000033181b7221 */ /* 0x008fe20000000000 */
[----:B----4-:R-:W-:-:S03]  /*1640*/  FADD R30, R48, R57 ;  /* 0x00000039301e7221 */ /* 0x010fc60000000000 */
[----:B------:R-:W-:Y:S01]  /*1650*/  FADD R28, R26, R27 ;  /* 0x0000001b1a1c7221 */ /* 0x000fe20000000000 */
[----:B------:R-:W-:Y:S01]  /*1660*/  FADD R30, R49, R30 ;  /* 0x0000001e311e7221 */ /* 0x000fe20000000000 */
[-C--:B--2---:R-:W-:Y:S01]  /*1670*/  FMUL R42, R42, R16.reuse ;  /* 0x000000102a2a7220 */ /* 0x084fe20000400000 */
[-C--:B------:R-:W-:Y:S01]  /*1680*/  FMUL R43, R43, R16.reuse ;  /* 0x000000102b2b7220 */ /* 0x080fe20000400000 */
[-C--:B------:R-:W-:Y:S01]  /*1690*/  FMUL R46, R46, R16.reuse ;  /* 0x000000102e2e7220 */ /* 0x080fe20000400000 */
[----:B------:R-:W-:Y:S01]  /*16a0*/  FMUL R47, R47, R16 ;  /* 0x000000102f2f7220 */ /* 0x000fe20000400000 */
[-C--:B-----5:R-:W-:Y:S01]  /*16b0*/  FMUL R40, R40, R55.reuse ;  /* 0x0000003728287220 */ /* 0x0a0fe20000400000 */
[-C--:B------:R-:W-:Y:S01]  /*16c0*/  FMUL R41, R41, R55.reuse ;  /* 0x0000003729297220 */ /* 0x080fe20000400000 */
[-C--:B------:R-:W-:Y:S01]  /*16d0*/  FMUL R44, R44, R55.reuse ;  /* 0x000000372c2c7220 */ /* 0x080fe20000400000 */
[----:B------:R-:W-:Y:S01]  /*16e0*/  FMUL R45, R45, R55 ;  /* 0x000000372d2d7220 */ /* 0x000fe20000400000 */
[C---:B0-----:R-:W-:Y:S01]  /*16f0*/  FADD R21, R29.reuse, R28 ;  /* 0x0000001c1d157221 */ /* 0x041fe20000000000 */
[----:B------:R-:W-:Y:S01]  /*1700*/  F2FP.BF16.F32.PACK_AB R26, R29, R26 ;  /* 0x0000001a1d1a723e */ /* 0x000fe200000010ff */
[----:B------:R-:W-:Y:S01]  /*1710*/  FADD R23, R35, R30 ;  /* 0x0000001e23177221 */ /* 0x000fe20000000000 */
[----:B------:R-:W-:-:S02]  /*1720*/  F2FP.BF16.F32.PACK_AB R25, R39, R36 ;  /* 0x000000242719723e */ /* 0x000fc400000010ff */
[----:B------:R-:W-:Y:S02]  /*1730*/  F2FP.BF16.F32.PACK_AB R27, R49, R48 ;  /* 0x00000030311b723e */ /* 0x000fe400000010ff */
[----:B------:R-:W-:Y:S02]  /*1740*/  F2FP.BF16.F32.PACK_AB R24, R51, R24 ;  /* 0x000000183318723e */ /* 0x000fe400000010ff */
[----:B-1----:R-:W-:Y:S02]  /*1750*/  F2FP.BF16.F32.PACK_AB R29, R20, R35 ;  /* 0x00000023141d723e */ /* 0x002fe400000010ff */
[----:B------:R-:W-:Y:S02]  /*1760*/  F2FP.BF16.F32.PACK_AB R28, R53, R38 ;  /* 0x00000026351c723e */ /* 0x000fe400000010ff */
[----:B------:R-:W-:Y:S02]  /*1770*/  F2FP.BF16.F32.PACK_AB R30, R32, R19 ;  /* 0x00000013201e723e */ /* 0x000fe400000010ff */
[----:B------:R-:W-:Y:S01]  /*1780*/  F2FP.BF16.F32.PACK_AB R31, R37, R34 ;  /* 0x00000022251f723e */ /* 0x000fe200000010ff */
[----:B------:R-:W-:Y:S06]  /*1790*/  BAR.SYNC.DEFER_BLOCKING 0x0 ;  /* 0x0000000000007b1d */ /* 0x000fec0000010000 */
[----:B------:R-:W-:Y:S01]  /*17a0*/  UMOV UR18, UR8 ;  /* 0x0000000800127c82 */ /* 0x000fe20008000000 */
[----:B------:R-:W-:Y:S01]  /*17b0*/  UMOV UR19, 0x80000020 ;  /* 0x8000002000137882 */ /* 0x000fe20000000000 */
[----:B------:R-:W-:-:S06]  /*17c0*/  WARPGROUP.ARRIVE ;  /* 0x00000000000079c5 */ /* 0x000fcc0000000000 */
[----:B------:R-:W-:Y:S01]  /*17d0*/  HGMMA.64x16x16.F32.BF16 R40, R24, gdesc[UR16], R40 ;  /* 0x0020001018287df0 */ /* 0x000fe20008701828 */
[----:B------:R-:W-:Y:S01]  /*17e0*/  FADD R38, R38, R21 ;  /* 0x0000001526267221 */ /* 0x000fe20000000000 */
[----:B------:R-:W-:-:S03]  /*17f0*/  FADD R23, R20, R23 ;  /* 0x0000001714177221 */ /* 0x000fc60000000000 */
[----:B------:R-:W-:Y:S01]  /*1800*/  FADD R38, R53, R38 ;  /* 0x0000002635267221 */ /* 0x000fe20000000000 */
[----:B------:R-:W-:-:S03]  /*1810*/  FADD R34, R34, R23 ;  /* 0x0000001722227221 */ /* 0x000fc60000000000 */
[----:B------:R-:W-:Y:S01]  /*1820*/  FADD R19, R19, R38 ;  /* 0x0000002613137221 */ /* 0x000fe20000000000 */
[----:B------:R-:W-:-:S03]  /*1830*/  FADD R34, R37, R34 ;  /* 0x0000002225227221 */ /* 0x000fc60000000000 */
[----:B------:R-:W-:Y:S02]  /*1840*/  FADD R19, R32, R19 ;  /* 0x0000001320137221 */ /* 0x000fe40000000000 */
[----:B------:R-:W0:Y:S04]  /*1850*/  SHFL.BFLY PT, R21, R34, 0x2, 0x1f ;  /* 0x0c401f0022157f89 */ /* 0x000e2800000e0000 */
[----:B------:R-:W1:Y:S01]  /*1860*/  SHFL.BFLY PT, R20, R19, 0x2, 0x1f ;  /* 0x0c401f0013147f89 */ /* 0x000e6200000e0000 */
[----:B------:R-:W-:Y:S01]  /*1870*/  UIADD3 UR6, UP0, UR6, 0x20, URZ ;  /* 0x0000002006067890 */ /* 0x000fe2000ff1e03f */
[----:B------:R-:W-:Y:S01]  /*1880*/  HGMMA.64x16x16.F32.BF16 R40, R28, gdesc[UR20], R40, gsb0 ;  /* 0x002000141c287df0 */ /* 0x000fe20008001828 */
[----:B0-----:R-:W-:Y:S01]  /*1890*/  FADD R23, R34, R21 ;  /* 0x0000001522177221 */ /* 0x001fe20000000000 */
[----:B-1----:R-:W-:Y:S01]  /*18a0*/  FADD R20, R19, R20 ;  /* 0x0000001413147221 */ /* 0x002fe20000000000 */
[----:B------:R-:W-:-:S03]  /*18b0*/  UIADD3.X UR7, URZ, UR7, URZ, UP0, !UPT ;  /* 0x000000073f077290 */ /* 0x000fc600087fe43f */
[----:B------:R-:W0:Y:S01]  /*18c0*/  SHFL.BFLY PT, R32, R23, 0x1, 0x1f ;  /* 0x0c201f0017207f89 */ /* 0x000e2200000e0000 */
[----:B------:R-:W-:-:S03]  /*18d0*/  UISETP.GE.U32.AND UP0, UPT, UR6, UR24, UPT ;  /* 0x000000180600728c */ /* 0x000fc6000bf06070 */
[----:B------:R-:W1:Y:S01]  /*18e0*/  SHFL.BFLY PT, R21, R20, 0x1, 0x1f ;  /* 0x0c201f0014157f89 */ /* 0x000e6200000e0000 */
[----:B------:R-:W-:-:S06]  /*18f0*/  UISETP.GE.U32.AND.EX UP0, UPT, UR7, URZ, UPT, UP0 ;  /* 0x0000003f0700728c */ /* 0x000fcc000bf06100 */
[----:B------:R-:W-:Y:S01]  /*1900*/  PLOP3.LUT P0, PT, PT, PT, UP0, 0x80, 0x0 ;  /* 0x000000000000781c */ /* 0x000fe20003f0f008 */
[----:B------:R-:W-:Y:S02]  /*1910*/  ULEA UR5, UR13, UR5, 0x5 ;  /* 0x000000050d057291 */ /* 0x000fe4000f8e283f */
[----:B------:R-:W-:Y:S01]  /*1920*/  ULEA UR4, UR11, UR4, 0x5 ;  /* 0x000000040b047291 */ /* 0x000fe2000f8e283f */
[----:B------:R-:W-:Y:S02]  /*1930*/  IMAD.MOV.U32 R19, RZ, RZ, R22 ;  /* 0x000000ffff137224 */ /* 0x000fe400078e0016 */
[----:B0-----:R-:W-:Y:S01]  /*1940*/  FADD R35, R23, R32 ;  /* 0x0000002017237221 */ /* 0x001fe20000000000 */
[----:B-1----:R-:W-:-:S03]  /*1950*/  FADD R32, R20, R21 ;  /* 0x0000001514207221 */ /* 0x002fc60000000000 */
[----:B------:R-:W-:Y:S01]  /*1960*/  FFMA R17, R16, R17, R35 ;  /* 0x0000001110117223 */ /* 0x000fe20000000023 */
[----:B------:R-:W-:Y:S01]  /*1970*/  MOV R16, R33 ;  /* 0x0000002100107202 */ /* 0x000fe20000000f00 */
[----:B------:R-:W-:Y:S01]  /*1980*/  FFMA R18, R55, R18, R32 ;  /* 0x0000001237127223 */ /* 0x000fe20000000020 */
[----:B------:R-:W-:Y:S02]  /*1990*/  WARPGROUP.DEPBAR.LE gsb0, 0x0 ;  /* 0x00008000000079c5 */ /* 0x000fe40000010000 */
[----:B------:R-:W-:Y:S05]  /*19a0*/  @!P0 BRA `(.L_x_1) ;  /* 0xfffffff000308947 */ /* 0x000fea000383ffff */
.L_x_0:
[----:B------:R-:W-:Y:S01]  /*19b0*/  FMUL R3, R46, 0.25 ;  /* 0x3e8000002e037820 */ /* 0x000fe20000400000 */
[----:B------:R-:W-:Y:S01]  /*19c0*/  FSETP.GT.AND P0, PT, |R17|, 8.50705917302346158658e+37, PT ;  /* 0x7e8000001100780b */ /* 0x000fe20003f04200 */
[----:B------:R-:W-:Y:S02]  /*19d0*/  IMAD.MOV.U32 R24, RZ, RZ, R18 ;  /* 0x000000ffff187224 */ /* 0x000fe400078e0012 */
[----:B------:R-:W-:Y:S01]  /*19e0*/  FMUL R2, R47, 0.25 ;  /* 0x3e8000002f027820 */ /* 0x000fe20000400000 */
[----:B------:R-:W-:Y:S01]  /*19f0*/  FMUL R4, R43, 0.25 ;  /* 0x3e8000002b047820 */ /* 0x000fe20000400000 */
[----:B------:R-:W-:Y:S01]  /*1a00*/  FSEL R46, R3, R46, P0 ;  /* 0x0000002e032e7208 */ /* 0x000fe20000000000 */
[----:B------:R-:W-:Y:S01]  /*1a10*/  FMUL R3, R42, 0.25 ;  /* 0x3e8000002a037820 */ /* 0x000fe20000400000 */
[----:B------:R-:W-:Y:S01]  /*1a20*/  FSETP.GT.AND P1, PT, |R24|, 8.50705917302346158658e+37, PT ;  /* 0x7e8000001800780b */ /* 0x000fe20003f24200 */
[----:B------:R-:W-:Y:S01]  /*1a30*/  FMUL R8, R17, 8388608 ;  /* 0x4b00000011087820 */ /* 0x000fe20000400000 */
[C---:B------:R-:W-:Y:S01]  /*1a40*/  LOP3.LUT R6, R0.reuse, 0x7, RZ, 0xc0, !PT ;  /* 0x0000000700067812 */ /* 0x040fe200078ec0ff */
[----:B------:R-:W-:Y:S01]  /*1a50*/  IMAD.SHL.U32 R7, R0, 0x4, RZ ;  /* 0x0000000400077824 */ /* 0x000fe200078e00ff */
[----:B------:R-:W-:Y:S01]  /*1a60*/  FSEL R42, R3, R42, P0 ;  /* 0x0000002a032a7208 */ /* 0x000fe20000000000 */
[----:B------:R-:W-:Y:S01]  /*1a70*/  FMUL R3, R44, 0.25 ;  /* 0x3e8000002c037820 */ /* 0x000fe20000400000 */
[----:B------:R-:W-:Y:S01]  /*1a80*/  FSETP.GEU.AND P3, PT, R17, 1.175494350822287508e-38, PT ;  /* 0x008000001100780b */ /* 0x000fe20003f6e000 */
[----:B------:R-:W-:Y:S01]  /*1a90*/  FMUL R5, R40, 0.25 ;  /* 0x3e80000028057820 */ /* 0x000fe20000400000 */
[----:B------:R-:W-:Y:S01]  /*1aa0*/  FSEL R47, R2, R47, P0 ;  /* 0x0000002f022f7208 */ /* 0x000fe20000000000 */
[----:B------:R-:W-:Y:S01]  /*1ab0*/  FMUL R2, R45, 0.25 ;  /* 0x3e8000002d027820 */ /* 0x000fe20000400000 */
[----:B------:R-:W-:Y:S01]  /*1ac0*/  FSEL R43, R4, R43, P0 ;  /* 0x0000002b042b7208 */ /* 0x000fe20000000000 */
[----:B------:R-:W-:Y:S01]  /*1ad0*/  BAR.SYNC.DEFER_BLOCKING 0x0 ;  /* 0x0000000000007b1d */ /* 0x000fe20000010000 */
[----:B------:R-:W-:-:S02]  /*1ae0*/  LEA R4, R6, UR15, 0x4 ;  /* 0x0000000f06047c11 */ /* 0x000fc4000f8e20ff */
[----:B------:R-:W-:Y:S01]  /*1af0*/  FSEL R44, R3, R44, P1 ;  /* 0x0000002c032c7208 */ /* 0x000fe20000800000 */
[----:B------:R-:W-:Y:S01]  /*1b00*/  FMUL R3, R24, 8388608 ;  /* 0x4b00000018037820 */ /* 0x000fe20000400000 */
[----:B------:R-:W-:Y:S01]  /*1b10*/  FSEL R8, R8, R17, !P3 ;  /* 0x0000001108087208 */ /* 0x000fe20005800000 */
[----:B------:R-:W-:Y:S01]  /*1b20*/  IMAD R6, R6, -0x8, R4 ;  /* 0xfffffff806067824 */ /* 0x000fe200078e0204 */
[----:B------:R-:W-:Y:S01]  /*1b30*/  FSETP.GEU.AND P2, PT, R24, 1.175494350822287508e-38, PT ;  /* 0x008000001800780b */ /* 0x000fe20003f4e000 */
[----:B------:R-:W-:Y:S01]  /*1b40*/  ULDC.64 UR4, c[0x0][0x270] ;  /* 0x00009c0000047ab9 */ /* 0x000fe20000000a00 */
[----:B------:R-:W-:Y:S01]  /*1b50*/  FSEL R18, R2, R45, P1 ;  /* 0x0000002d02127208 */ /* 0x000fe20000800000 */
[----:B------:R-:W-:Y:S01]  /*1b60*/  FMUL R2, R41, 0.25 ;  /* 0x3e80000029027820 */ /* 0x000fe20000400000 */
[----:B------:R-:W-:Y:S01]  /*1b70*/  LOP3.LUT R7, R7, 0x1c0, RZ, 0xc0, !PT ;  /* 0x000001c007077812 */ /* 0x000fe200078ec0ff */
[----:B------:R-:W-:Y:S01]  /*1b80*/  UIMAD UR4, UR14, UR4, URZ ;  /* 0x000000040e0472a4 */ /* 0x000fe2000f8e023f */
[----:B------:R-:W-:Y:S01]  /*1b90*/  FSEL R40, R5, R40, P1 ;  /* 0x0000002805287208 */ /* 0x000fe20000800000 */
[----:B------:R-:W-:Y:S01]  /*1ba0*/  VIADD R5, R8, 0xc0cafb0d ;  /* 0xc0cafb0d08057836 */ /* 0x000fe20000000000 */
[----:B------:R-:W-:Y:S01]  /*1bb0*/  FSEL R3, R3, R24, !P2 ;  /* 0x0000001803037208 */ /* 0x000fe20005000000 */
[----:B------:R-:W-:Y:S01]  /*1bc0*/  IMAD.IADD R16, R7, 0x1, R6 ;  /* 0x0000000107107824 */ /* 0x000fe200078e0206 */
[----:B------:R-:W-:Y:S01]  /*1bd0*/  FSEL R20, R2, R41, P1 ;  /* 0x0000002902147208 */ /* 0x000fe20000800000 */
[----:B------:R-:W-:Y:S01]  /*1be0*/  USHF.L.U32 UR6, UR4, 0x1, URZ ;  /* 0x0000000104067899 */ /* 0x000fe2000800063f */
[----:B------:R-:W-:Y:S01]  /*1bf0*/  LOP3.LUT R7, R0, 0x8, RZ, 0xc0, !PT ;  /* 0x0000000800077812 */ /* 0x000fe200078ec0ff */
[----:B------:R-:W-:Y:S01]  /*1c00*/  VIADD R2, R3, 0xc0cafb0d ;  /* 0xc0cafb0d03027836 */ /* 0x000fe20000000000 */
[----:B------:R-:W-:-:S02]  /*1c10*/  LOP3.LUT R5, R5, 0xff800000, RZ, 0xc0, !PT ;  /* 0xff80000005057812 */ /* 0x000fc400078ec0ff */
[----:B------:R-:W-:Y:S01]  /*1c20*/  FSEL R11, RZ, -23, P3 ;  /* 0xc1b80000ff0b7808 */ /* 0x000fe20001800000 */
[----:B------:R-:W-:Y:S01]  /*1c30*/  IMAD R13, R7, 0x100, R4 ;  /* 0x00000100070d7824 */ /* 0x000fe200078e0204 */
[----:B------:R-:W-:Y:S02]  /*1c40*/  I2FP.F32.S32 R14, R5 ;  /* 0x00000005000e7245 */ /* 0x000fe40000201400 */
[----:B------:R-:W-:Y:S02]  /*1c50*/  LOP3.LUT R4, R2, 0xff800000, RZ, 0xc0, !PT ;  /* 0xff80000002047812 */ /* 0x000fe400078ec0ff */
[----:B------:R-:W-:Y:S01]  /*1c60*/  FSETP.GEU.AND P4, PT, |R17|, 1.175494350822287508e-38, PT ;  /* 0x008000001100780b */ /* 0x000fe20003f8e200 */
[----:B------:R-:W-:Y:S01]  /*1c70*/  FFMA.FTZ R11, R14, 1.1920928955078125e-07, R11 ;  /* 0x340000000e0b7823 */ /* 0x000fe2000001000b */
[----:B------:R-:W-:Y:S01]  /*1c80*/  FSETP.GEU.AND P5, PT, |R24|, 1.175494350822287508e-38, PT ;  /* 0x008000001800780b */ /* 0x000fe20003fae200 */
[----:B------:R-:W-:Y:S01]  /*1c90*/  IMAD.IADD R14, R3, 0x1, -R4 ;  /* 0x00000001030e7824 */ /* 0x000fe200078e0a04 */
[----:B------:R-:W-:Y:S01]  /*1ca0*/  LEA.HI R2, R7, R16, RZ, 0x1f ;  /* 0x0000001007027211 */ /* 0x000fe200078ff8ff */
[----:B------:R-:W-:-:S02]  /*1cb0*/  IMAD.MOV.U32 R7, RZ, RZ, 0x3dc6b27f ;  /* 0x3dc6b27fff077424 */ /* 0x000fc400078e00ff */
[----:B------:R-:W-:Y:S01]  /*1cc0*/  @P0 FMUL R17, R17, 0.25 ;  /* 0x3e80000011110820 */ /* 0x000fe20000400000 */
[----:B------:R-:W-:Y:S01]  /*1cd0*/  FADD R14, R14, -1 ;  /* 0xbf8000000e0e7421 */ /* 0x000fe20000000000 */
[----:B------:R-:W-:Y:S02]  /*1ce0*/  IMAD.IADD R16, R8, 0x1, -R5 ;  /* 0x0000000108107824 */ /* 0x000fe400078e0a05 */
[----:B------:R-:W-:Y:S01]  /*1cf0*/  @P1 FMUL R24, R24, 0.25 ;  /* 0x3e80000018181820 */ /* 0x000fe20000400000 */
[----:B------:R-:W-:Y:S01]  /*1d00*/  LOP3.LUT R12, R0, 0xf0, RZ, 0xc0, !PT ;  /* 0x000000f0000c7812 */ /* 0x000fe200078ec0ff */
[----:B------:R-:W-:Y:S01]  /*1d10*/  FFMA.FTZ R5, R14, R7, -0.16845393180847167969 ;  /* 0xbe2c7f300e057423 */ /* 0x000fe20000010007 */
[----:B------:R-:W-:Y:S01]  /*1d20*/  FADD R16, R16, -1 ;  /* 0xbf80000010107421 */ /* 0x000fe20000000000 */
[----:B------:R-:W-:Y:S01]  /*1d30*/  @!P4 FMUL R17, R17, 16777216 ;  /* 0x4b8000001111c820 */ /* 0x000fe20000400000 */
[----:B------:R-:W-:Y:S01]  /*1d40*/  FSEL R9, RZ, -23, P2 ;  /* 0xc1b80000ff097808 */ /* 0x000fe20001000000 */
[----:B------:R-:W-:Y:S01]  /*1d50*/  FFMA.FTZ R5, R14, R5, 0.1716887056827545166 ;  /* 0x3e2fcf2a0e057423 */ /* 0x000fe20000010005 */
[----:B------:R-:W-:Y:S01]  /*1d60*/  @!P5 FMUL R24, R24, 16777216 ;  /* 0x4b8000001818d820 */ /* 0x000fe20000400000 */
[----:B------:R-:W-:Y:S01]  /*1d70*/  FFMA.FTZ R7, R16, R7, -0.16845393180847167969 ;  /* 0xbe2c7f3010077423 */ /* 0x000fe20000010007 */
[----:B------:R-:W-:-:S02]  /*1d80*/  IMAD R12, R12, 0x8, R13 ;  /* 0x000000080c0c7824 */ /* 0x000fc400078e020d */
[----:B------:R-:W-:Y:S01]  /*1d90*/  FFMA.FTZ R5, R14, R5, -0.17900948226451873779 ;  /* 0xbe374e430e057423 */ /* 0x000fe20000010005 */
[----:B------:R-:W0:Y:S01]  /*1da0*/  MUFU.RCP R13, R24 ;  /* 0x00000018000d7308 */ /* 0x000e220000001000 */
[----:B------:R-:W-:Y:S01]  /*1db0*/  FFMA.FTZ R7, R16, R7, 0.1716887056827545166 ;  /* 0x3e2fcf2a10077423 */ /* 0x000fe20000010007 */
[----:B------:R-:W-:Y:S01]  /*1dc0*/  I2FP.F32.S32 R6, R4 ;  /* 0x0000000400067245 */ /* 0x000fe20000201400 */
[----:B------:R-:W-:Y:S01]  /*1dd0*/  FFMA.FTZ R5, R14, R5, 0.20512372255325317383 ;  /* 0x3e520bf40e057423 */ /* 0x000fe20000010005 */
[----:B------:R-:W-:Y:S01]  /*1de0*/  @!P5 FMUL R20, R20, 16777216 ;  /* 0x4b8000001414d820 */ /* 0x000fe20000400000 */
[----:B------:R-:W-:Y:S01]  /*1df0*/  FFMA.FTZ R7, R16, R7, -0.17900948226451873779 ;  /* 0xbe374e4310077423 */ /* 0x000fe20000010007 */
[----:B------:R-:W-:Y:S01]  /*1e00*/  @!P4 FMUL R47, R47, 16777216 ;  /* 0x4b8000002f2fc820 */ /* 0x000fe20000400000 */
[----:B------:R-:W-:Y:S01]  /*1e10*/  FFMA.FTZ R5, R14, R5, -0.24046532809734344482 ;  /* 0xbe763c8b0e057423 */ /* 0x000fe20000010005 */
[----:B------:R-:W1:Y:S01]  /*1e20*/  MUFU.RCP R17, R17 ;  /* 0x0000001100117308 */ /* 0x000e620000001000 */
[----:B------:R-:W-:Y:S01]  /*1e30*/  FFMA.FTZ R7, R16, R7, 0.20512372255325317383 ;  /* 0x3e520bf410077423 */ /* 0x000fe20000010007 */
[----:B------:R-:W-:Y:S01]  /*1e40*/  @!P4 FMUL R46, R46, 16777216 ;  /* 0x4b8000002e2ec820 */ /* 0x000fe20000400000 */
[----:B------:R-:W-:Y:S01]  /*1e50*/  FFMA.FTZ R5, R14, R5, 0.28857114911079406738 ;  /* 0x3e93bf990e057423 */ /* 0x000fe20000010005 */
[----:B------:R-:W-:Y:S01]  /*1e60*/  @!P4 FMUL R43, R43, 16777216 ;  /* 0x4b8000002b2bc820 */ /* 0x000fe20000400000 */
[----:B------:R-:W-:Y:S01]  /*1e70*/  FFMA.FTZ R7, R16, R7, -0.24046532809734344482 ;  /* 0xbe763c8b10077423 */ /* 0x000fe20000010007 */
[----:B------:R-:W-:Y:S01]  /*1e80*/  @!P4 FMUL R42, R42, 16777216 ;  /* 0x4b8000002a2ac820 */ /* 0x000fe20000400000 */
[----:B------:R-:W-:Y:S01]  /*1e90*/  FFMA.FTZ R5, R14, R5, -0.36067417263984680176 ;  /* 0xbeb8aa490e057423 */ /* 0x000fe20000010005 */
[----:B------:R-:W-:Y:S01]  /*1ea0*/  FFMA.FTZ R9, R6, 1.1920928955078125e-07, R9 ;  /* 0x3400000006097823 */ /* 0x000fe20000010009 */
[C---:B0-----:R-:W-:Y:S01]  /*1eb0*/  FMUL R19, R13.reuse, R20 ;  /* 0x000000140d137220 */ /* 0x041fe20000400000 */
[----:B------:R-:W-:Y:S01]  /*1ec0*/  FFMA.FTZ R15, R16, R7, 0.28857114911079406738 ;  /* 0x3e93bf99100f7423 */ /* 0x000fe20000010007 */
[----:B------:R-:W-:Y:S01]  /*1ed0*/  @!P5 FMUL R18, R18, 16777216 ;  /* 0x4b8000001212d820 */ /* 0x000fe20000400000 */
[----:B------:R-:W-:Y:S01]  /*1ee0*/  @!P5 FMUL R44, R44, 16777216 ;  /* 0x4b8000002c2cd820 */ /* 0x000fe20000400000 */
[----:B------:R-:W-:Y:S01]  /*1ef0*/  @!P5 FMUL R40, R40, 16777216 ;  /* 0x4b8000002828d820 */ /* 0x000fe20000400000 */
[----:B------:R-:W-:Y:S01]  /*1f00*/  FFMA.FTZ R7, R14, R5, 0.48089820146560668945 ;  /* 0x3ef6384a0e077423 */ /* 0x000fe20000010005 */
[----:B------:R-:W-:Y:S01]  /*1f10*/  FFMA.FTZ R15, R16, R15, -0.36067417263984680176 ;  /* 0xbeb8aa49100f7423 */ /* 0x000fe2000001000f */
[----:B------:R-:W-:Y:S01]  /*1f20*/  FMUL R18, R13, R18 ;  /* 0x000000120d127220 */ /* 0x000fe20000400000 */
[C---:B-1----:R-:W-:Y:S01]  /*1f30*/  FMUL R47, R17.reuse, R47 ;  /* 0x0000002f112f7220 */ /* 0x042fe20000400000 */
[C---:B------:R-:W-:Y:S01]  /*1f40*/  FMUL R6, R17.reuse, R46 ;  /* 0x0000002e11067220 */ /* 0x040fe20000400000 */
[C---:B------:R-:W-:Y:S01]  /*1f50*/  FMUL R20, R17.reuse, R43 ;  /* 0x0000002b11147220 */ /* 0x040fe20000400000 */
[----:B------:R-:W-:Y:S01]  /*1f60*/  FMUL R17, R17, R42 ;  /* 0x0000002a11117220 */ /* 0x000fe20000400000 */
[C---:B------:R-:W-:Y:S01]  /*1f70*/  FMUL R4, R13.reuse, R44 ;  /* 0x0000002c0d047220 */ /* 0x040fe20000400000 */
[----:B------:R-:W-:Y:S01]  /*1f80*/  FMUL R21, R13, R40 ;  /* 0x000000280d157220 */ /* 0x000fe20000400000 */
[----:B------:R-:W-:Y:S01]  /*1f90*/  FFMA.FTZ R7, R14, R7, -0.72134751081466674805 ;  /* 0xbf38aa3b0e077423 */ /* 0x000fe20000010007 */
[----:B------:R-:W-:Y:S01]  /*1fa0*/  F2FP.BF16.F32.PACK_AB R5, R18, R19 ;  /* 0x000000131205723e */ /* 0x000fe200000010ff */
[----:B------:R-:W0:Y:S01]  /*1fb0*/  LDC R13, c[0x0][0x278] ;  /* 0x00009e00ff0d7b82 */ /* 0x000e220000000800 */
[----:B------:R-:W-:Y:S01]  /*1fc0*/  F2FP.BF16.F32.PACK_AB R6, R6, R17 ;  /* 0x000000110606723e */ /* 0x000fe200000010ff */
[----:B------:R-:W-:Y:S01]  /*1fd0*/  FFMA.FTZ R17, R16, R15, 0.48089820146560668945 ;  /* 0x3ef6384a10117423 */ /* 0x000fe2000001000f */
[----:B------:R-:W-:Y:S01]  /*1fe0*/  FMUL R15, R14, R7 ;  /* 0x000000070e0f7220 */ /* 0x000fe20000400000 */
[----:B------:R-:W-:-:S02]  /*1ff0*/  F2FP.BF16.F32.PACK_AB R4, R4, R21 ;  /* 0x000000150404723e */ /* 0x000fc400000010ff */
[----:B------:R-:W-:Y:S01]  /*2000*/  F2FP.BF16.F32.PACK_AB R7, R47, R20 ;  /* 0x000000142f07723e */ /* 0x000fe200000010ff */
[----:B------:R-:W-:Y:S01]  /*2010*/  FFMA.FTZ R17, R16, R17, -0.72134751081466674805 ;  /* 0xbf38aa3b10117423 */ /* 0x000fe20000010011 */
[----:B------:R-:W-:Y:S01]  /*2020*/  SHF.R.U32.HI R26, RZ, 0x7, R0 ;  /* 0x00000007ff1a7819 */ /* 0x000fe20000011600 */
[----:B------:R-:W-:Y:S01]  /*2030*/  FMUL R15, R14, R15 ;  /* 0x0000000f0e0f7220 */ /* 0x000fe20000400000 */
[----:B------:R-:W-:Y:S01]  /*2040*/  LOP3.LUT R19, R0, 0xff, RZ, 0xc0, !PT ;  /* 0x000000ff00137812 */ /* 0x000fe200078ec0ff */
[----:B------:R1:W-:Y:S01]  /*2050*/  STSM.16.M88.4 [R12], R4 ;  /* 0x000000040c007844 */ /* 0x0003e20000000200 */
[----:B------:R-:W-:Y:S01]  /*2060*/  FMUL R17, R16, R17 ;  /* 0x0000001110117220 */ /* 0x000fe20000400000 */
[----:B------:R-:W-:Y:S01]  /*2070*/  SGXT.U32 R26, R26, 0x1 ;  /* 0x000000011a1a781a */ /* 0x000fe20000000000 */
[----:B------:R-:W-:Y:S01]  /*2080*/  FFMA.FTZ R18, R14, 1.4426950216293334961, R15 ;  /* 0x3fb8aa3b0e127823 */ /* 0x000fe2000001000f */
[----:B------:R-:W-:Y:S01]  /*2090*/  BAR.SYNC.DEFER_BLOCKING 0x0 ;  /* 0x0000000000007b1d */ /* 0x000fe20000010000 */
[----:B------:R-:W-:Y:S01]  /*20a0*/  FMUL R17, R16, R17 ;  /* 0x0000001110117220 */ /* 0x000fe20000400000 */
[----:B------:R-:W-:Y:S01]  /*20b0*/  ISETP.GE.U32.AND P1, PT, R3, 0x7f800000, PT ;  /* 0x7f8000000300780c */ /* 0x000fe20003f26070 */
[----:B------:R-:W-:Y:S01]  /*20c0*/  FADD R23, R9, R18 ;  /* 0x0000001209177221 */ /* 0x000fe20000000000 */
[----:B------:R-:W-:Y:S01]  /*20d0*/  ISETP.GE.U32.AND P2, PT, R8, 0x7f800000, PT ;  /* 0x7f8000000800780c */ /* 0x000fe20003f46070 */
[----:B------:R-:W-:Y:S01]  /*20e0*/  FFMA.FTZ R16, R16, 1.4426950216293334961, R17 ;  /* 0x3fb8aa3b10107823 */ /* 0x000fe20000010011 */
[----:B------:R-:W-:-:S02]  /*20f0*/  LEA R17, R19, UR15, 0x4 ;  /* 0x0000000f13117c11 */ /* 0x000fc4000f8e20ff */
[----:B------:R-:W2:Y:S01]  /*2100*/  LDC.64 R14, c[0x0][0x228] ;  /* 0x00008a00ff0e7b82 */ /* 0x000ea20000000a00 */
[----:B------:R-:W-:Y:S01]  /*2110*/  IMAD R9, R10, UR5, RZ ;  /* 0x000000050a097c24 */ /* 0x000fe2000f8e02ff */
[----:B------:R-:W-:Y:S01]  /*2120*/  FSETP.NEU.AND P0, PT, R3, RZ, PT ;  /* 0x000000ff0300720b */ /* 0x000fe20003f0d000 */
[----:B0-----:R-:W-:Y:S01]  /*2130*/  IMAD R26, R26, R13, RZ ;  /* 0x0000000d1a1a7224 */ /* 0x001fe200078e02ff */
[----:B------:R-:W-:Y:S01]  /*2140*/  UIMAD.WIDE UR4, UR4, 0x2, URZ ;  /* 0x00000002040478a5 */ /* 0x000fe2000f8e023f */
[----:B------:R-:W-:Y:S02]  /*2150*/  FADD R11, R11, R16 ;  /* 0x000000100b0b7221 */ /* 0x000fe40000000000 */
[C---:B------:R-:W-:Y:S02]  /*2160*/  IMAD R28, R13.reuse, 0x2, R26 ;  /* 0x000000020d1c7824 */ /* 0x040fe400078e021a */
[----:B-1----:R-:W-:Y:S02]  /*2170*/  @P1 IMAD.MOV.U32 R12, RZ, RZ, 0x7f800000 ;  /* 0x7f800000ff0c1424 */ /* 0x002fe400078e00ff */
[----:B------:R-:W-:Y:S01]  /*2180*/  @P2 IMAD.MOV.U32 R19, RZ, RZ, 0x7f800000 ;  /* 0x7f800000ff132424 */ /* 0x000fe200078e00ff */
[----:B------:R-:W-:Y:S01]  /*2190*/  LEA R30, R13, R28, 0x1 ;  /* 0x0000001c0d1e7211 */ /* 0x000fe200078e08ff */
[----:B------:R-:W-:Y:S01]  /*21a0*/  @P1 FFMA.FTZ R23, R3, R12, +INF ;  /* 0x7f80000003171423 */ /* 0x000fe2000001000c */
[----:B------:R-:W-:-:S02]  /*21b0*/  IMAD.SHL.U32 R3, R9, 0x2, RZ ;  /* 0x0000000209037824 */ /* 0x000fc400078e00ff */
[C---:B------:R-:W-:Y:S01]  /*21c0*/  @P2 FFMA.FTZ R11, R8.reuse, R19, +INF ;  /* 0x7f800000080b2423 */ /* 0x040fe20000010013 */
[----:B------:R-:W-:Y:S01]  /*21d0*/  IMAD.HI R12, R9, 0x2, RZ ;  /* 0x00000002090c7827 */ /* 0x000fe200078e02ff */
[----:B------:R2:W0:Y:S01]  /*21e0*/  LDS.128 R4, [R17] ;  /* 0x0000000011047984 */ /* 0x0004220000000c00 */
[----:B------:R-:W-:Y:S01]  /*21f0*/  FSETP.NEU.AND P1, PT, R8, RZ, PT ;  /* 0x000000ff0800720b */ /* 0x000fe20003f2d000 */
[----:B------:R-:W-:Y:S01]  /*2200*/  ULDC UR4, c[0x0][0x27c] ;  /* 0x00009f0000047ab9 */ /* 0x000fe20000000800 */
[----:B------:R-:W-:Y:S01]  /*2210*/  IMAD R32, R13, 0x2, R30 ;  /* 0x000000020d207824 */ /* 0x000fe200078e021e */
[----:B------:R-:W-:Y:S01]  /*2220*/  FSEL R23, R23, -INF , P0 ;  /* 0xff80000017177808 */ /* 0x000fe20000000000 */
[----:B------:R-:W-:Y:S02]  /*2230*/  UIMAD UR4, UR14, UR4, URZ ;  /* 0x000000040e0472a4 */ /* 0x000fe4000f8e023f */
[----:B------:R-:W-:Y:S01]  /*2240*/  IMAD R34, R13, 0x2, R32 ;  /* 0x000000020d227824 */ /* 0x000fe200078e0220 */
[----:B--2---:R-:W-:Y:S01]  /*2250*/  IADD3 R17, P3, P4, R3, UR6, R14 ;  /* 0x0000000603117c10 */ /* 0x004fe2000fc7e00e */
[----:B------:R-:W-:Y:S01]  /*2260*/  FFMA R22, R23, 0.69314718246459960938, R22 ;  /* 0x3f31721817167823 */ /* 0x000fe20000000016 */
[----:B------:R-:W-:Y:S01]  /*2270*/  USHF.L.U32 UR6, UR4, 0x2, URZ ;  /* 0x0000000204067899 */ /* 0x000fe2000800063f */
[C---:B------:R-:W-:Y:S01]  /*2280*/  IMAD R36, R13.reuse, 0x2, R34 ;  /* 0x000000020d247824 */ /* 0x040fe200078e0222 */
[----:B------:R-:W-:Y:S01]  /*2290*/  IADD3.X R9, R12, UR5, R15, P3, P4 ;  /* 0x000000050c097c10 */ /* 0x000fe20009fe840f */
[----:B------:R-:W-:Y:S01]  /*22a0*/  UIMAD.WIDE UR4, UR4, 0x4, URZ ;  /* 0x00000004040478a5 */ /* 0x000fe2000f8e023f */
[-C--:B------:R-:W-:Y:S01]  /*22b0*/  LEA R18, P3, R26, R17.reuse, 0x1 ;  /* 0x000000111a127211 */ /* 0x080fe200078608ff */
[----:B------:R-:W-:Y:S01]  /*22c0*/  IMAD R38, R13, 0x2, R36 ;  /* 0x000000020d267824 */ /* 0x000fe200078e0224 */
[----:B------:R-:W-:-:S02]  /*22d0*/  LEA R20, P6, R28, R17, 0x1 ;  /* 0x000000111c147211 */ /* 0x000fc400078c08ff */
[----:B------:R-:W-:Y:S01]  /*22e0*/  LEA R24, P5, R30, R17, 0x1 ;  /* 0x000000111e187211 */ /* 0x000fe200078a08ff */
[----:B------:R-:W-:Y:S01]  /*22f0*/  IMAD R3, R13, 0x2, R38 ;  /* 0x000000020d037824 */ /* 0x000fe200078e0226 */
[-C--:B------:R-:W-:Y:S02]  /*2300*/  LEA.HI.X.SX32 R19, R26, R9.reuse, 0x1, P3 ;  /* 0x000000091a137211 */ /* 0x080fe400018f0eff */
[----:B------:R-:W-:Y:S02]  /*2310*/  LEA.HI.X.SX32 R21, R28, R9, 0x1, P6 ;  /* 0x000000091c157211 */ /* 0x000fe400030f0eff */
[-C--:B------:R-:W-:Y:S01]  /*2320*/  LEA R12, P2, R32, R17.reuse, 0x1 ;  /* 0x00000011200c7211 */ /* 0x080fe200078408ff */
[----:B------:R-:W1:Y:S01]  /*2330*/  LDC.64 R28, c[0x0][0x230] ;  /* 0x00008c00ff1c7b82 */ /* 0x000e620000000a00 */
[-C--:B------:R-:W-:Y:S02]  /*2340*/  LEA R14, P4, R34, R17.reuse, 0x1 ;  /* 0x00000011220e7211 */ /* 0x080fe400078808ff */
[----:B------:R-:W-:-:S02]  /*2350*/  LEA R16, P3, R36, R17, 0x1 ;  /* 0x0000001124107211 */ /* 0x000fc400078608ff */
[----:B------:R-:W-:Y:S02]  /*2360*/  LEA R26, P6, R38, R17, 0x1 ;  /* 0x00000011261a7211 */ /* 0x000fe400078c08ff */
[----:B------:R-:W-:Y:S02]  /*2370*/  LEA.HI.X.SX32 R25, R30, R9, 0x1, P5 ;  /* 0x000000091e197211 */ /* 0x000fe400028f0eff */
[----:B------:R-:W-:Y:S02]  /*2380*/  LEA R8, P5, R3, R17, 0x1 ;  /* 0x0000001103087211 */ /* 0x000fe400078a08ff */
[-C--:B------:R-:W-:Y:S02]  /*2390*/  LEA.HI.X.SX32 R13, R32, R9.reuse, 0x1, P2 ;  /* 0x00000009200d7211 */ /* 0x080fe400010f0eff */
[-C--:B------:R-:W-:Y:S02]  /*23a0*/  LEA.HI.X.SX32 R15, R34, R9.reuse, 0x1, P4 ;  /* 0x00000009220f7211 */ /* 0x080fe400020f0eff */
[-C--:B------:R-:W-:Y:S01]  /*23b0*/  LEA.HI.X.SX32 R17, R36, R9.reuse, 0x1, P3 ;  /* 0x0000000924117211 */ /* 0x080fe200018f0eff */
[----:B0-----:R0:W-:Y:S01]  /*23c0*/  STG.E.U16 desc[UR20][R18.64], R4 ;  /* 0x0000000412007986 */ /* 0x0011e2000c101514 */
[----:B------:R-:W-:-:S02]  /*23d0*/  LEA.HI.X.SX32 R27, R38, R9, 0x1, P6 ;  /* 0x00000009261b7211 */ /* 0x000fc400030f0eff */
[----:B------:R-:W-:Y:S01]  /*23e0*/  LEA.HI.X.SX32 R9, R3, R9, 0x1, P5 ;  /* 0x0000000903097211 */ /* 0x000fe200028f0eff */
[----:B------:R2:W-:Y:S01]  /*23f0*/  STG.E.U16 desc[UR20][R20.64], R5 ;  /* 0x0000000514007986 */ /* 0x0005e2000c101514 */
[----:B------:R-:W-:Y:S02]  /*2400*/  PRMT R3, R4, 0x7632, R3 ;  /* 0x0000763204037816 */ /* 0x000fe40000000003 */
[C---:B------:R-:W-:Y:S01]  /*2410*/  LOP3.LUT P2, RZ, R0.reuse, 0x80, RZ, 0xc0, !PT ;  /* 0x0000008000ff7812 */ /* 0x040fe2000784c0ff */
[----:B------:R3:W-:Y:S01]  /*2420*/  STG.E.U16 desc[UR20][R24.64], R6 ;  /* 0x0000000618007986 */ /* 0x0007e2000c101514 */
[----:B------:R-:W-:Y:S01]  /*2430*/  IMAD.SHL.U32 R0, R0, 0x2, RZ ;  /* 0x0000000200007824 */ /* 0x000fe200078e00ff */
[----:B0-----:R-:W-:Y:S02]  /*2440*/  PRMT R19, R5, 0x7632, R19 ;  /* 0x0000763205137816 */ /* 0x001fe40000000013 */
[----:B------:R0:W-:Y:S01]  /*2450*/  STG.E.U16 desc[UR20][R12.64], R7 ;  /* 0x000000070c007986 */ /* 0x0001e2000c101514 */
[----:B------:R-:W-:-:S02]  /*2460*/  FSEL R4, R11, -INF , P1 ;  /* 0xff8000000b047808 */ /* 0x000fc40000800000 */
[----:B--2---:R-:W-:Y:S01]  /*2470*/  PRMT R21, R6, 0x7632, R21 ;  /* 0x0000763206157816 */ /* 0x004fe20000000015 */
[----:B------:R0:W-:Y:S01]  /*2480*/  STG.E.U16 desc[UR20][R14.64], R3 ;  /* 0x000000030e007986 */ /* 0x0001e2000c101514 */
[----:B------:R-:W-:Y:S01]  /*2490*/  LOP3.LUT R0, R0, 0x1f8, RZ, 0xc0, !PT ;  /* 0x000001f800007812 */ /* 0x000fe200078ec0ff */
[----:B------:R-:W-:Y:S01]  /*24a0*/  FFMA R23, R4, 0.69314718246459960938, R33 ;  /* 0x3f31721804177823 */ /* 0x000fe20000000021 */
[----:B---3--:R-:W-:Y:S01]  /*24b0*/  PRMT R25, R7, 0x7632, R25 ;  /* 0x0000763207197816 */ /* 0x008fe20000000019 */
[----:B------:R0:W-:Y:S01]  /*24c0*/  STG.E.U16 desc[UR20][R16.64], R19 ;  /* 0x0000001310007986 */ /* 0x0001e2000c101514 */
[C---:B------:R-:W-:Y:S02]  /*24d0*/  IMAD.SHL.U32 R5, R10.reuse, 0x4, RZ ;  /* 0x000000040a057824 */ /* 0x040fe400078e00ff */
[----:B------:R-:W-:Y:S01]  /*24e0*/  IMAD.HI R10, R10, 0x4, RZ ;  /* 0x000000040a0a7827 */ /* 0x000fe200078e02ff */
[----:B------:R0:W-:Y:S02]  /*24f0*/  STG.E.U16 desc[UR20][R26.64], R21 ;  /* 0x000000151a007986 */ /* 0x0001e4000c101514 */
[----:B-1----:R-:W-:-:S02]  /*2500*/  IADD3 R4, P0, P1, R5, UR6, R28 ;  /* 0x0000000605047c10 */ /* 0x002fc4000f91e01c */
[----:B------:R0:W-:Y:S02]  /*2510*/  STG.E.U16 desc[UR20][R8.64], R25 ;  /* 0x0000001908007986 */ /* 0x0001e4000c101514 */
[----:B------:R-:W-:Y:S01]  /*2520*/  IADD3.X R5, R10, UR5, R29, P0, P1 ;  /* 0x000000050a057c10 */ /* 0x000fe200087e241d */
[----:B------:R-:W-:Y:S06]  /*2530*/  BAR.SYNC.DEFER_BLOCKING 0x0 ;  /* 0x0000000000007b1d */ /* 0x000fec0000010000 */
[----:B------:R0:W-:Y:S02]  /*2540*/  STS.64 [R0+UR15], R22 ;  /* 0x0000001600007988 */ /* 0x0001e40008000a0f */
[----:B------:R-:W-:Y:S06]  /*2550*/  BAR.SYNC.DEFER_BLOCKING 0x0 ;  /* 0x0000000000007b1d */ /* 0x000fec0000010000 */
[----:B------:R-:W-:Y:S05]  /*2560*/  @P2 EXIT ;  /* 0x000000000000294d */ /* 0x000fea0003800000 */
[----:B0-----:R-:W0:Y:S04]  /*2570*/  LDS R3, [R2] ;  /* 0x0000000002037984 */ /* 0x001e280000000800 */
[----:B0-----:R-:W-:Y:S01]  /*2580*/  STG.E desc[UR20][R4.64], R3 ;  /* 0x0000000304007986 */ /* 0x001fe2000c101914 */
[----:B------:R-:W-:Y:S05]  /*2590*/  EXIT ;  /* 0x000000000000794d */ /* 0x000fea0003800000 */
.L_x_2:
[----:B------:R-:W-:-:S00]  /*25a0*/  BRA `(.L_x_2) ;  /* 0xfffffffc00fc7947 */ /* 0x000fc0000383ffff */
[----:B------:R-:W-:-:S00]  /*25b0*/  NOP ;  /* 0x0000000000007918 */ /* 0x000fc00000000000 */
        /* <DEDUP_REMOVED lines=12> */
.L_x_3:


//--------------------- .nv.global.init           --------------------------
	.section	.nv.global.init,"aw",@progbits
.nv.global.init:
	.type		_$_str,@object
	.size		_$_str,(.L_0 - _$_str)
_$_str:
        /*0000*/ 	.byte	0x5f, 0x5f, 0x43, 0x55, 0x44, 0x41, 0x5f, 0x46, 0x54, 0x5a, 0x00
.L_0:


//--------------------- .nv.shared.attn_fwd       --------------------------
	.section	.nv.shared.attn_fwd,"aw",@nobits
	.sectionflags	@""
	.align	16
	.zero		1024


//--------------------- .nv.shared.reserved.0     --------------------------
	.section	.nv.shared.reserved.0,"aw",@nobits
	.weak		__nv_reservedSMEM_offset_0_alias
	.size		__nv_reservedSMEM_offset_0_alias, 0, 0
	.other		__nv_reservedSMEM_offset_0_alias,@"STO_CUDA_RESERVED_SHARED STV_DEFAULT"
__nv_reservedSMEM_offset_0_alias:
	.zero		0


//--------------------- .nv.constant0.attn_fwd    --------------------------
	.section	.nv.constant0.attn_fwd,"a",@progbits
	.sectionflags	@""
	.align	4
.nv.constant0.attn_fwd:
	.zero		664


//--------------------- SYMBOLS --------------------------

	.type		.nv.reservedSmem.offset0,@object
	.size		.nv.reservedSmem.offset0,0x4
